//
// Generated by NVIDIA NVVM Compiler
//
// Compiler Build ID: CL-36424714
// Cuda compilation tools, release 13.0, V13.0.88
// Based on NVVM 20.0.0
//

.version 9.0
.target sm_100
.address_size 64

	// .globl	_Z20convolutionRowDevicePfS_S_iii
.extern .func  (.param .b32 func_retval0) vprintf
(
	.param .b64 vprintf_param_0,
	.param .b64 vprintf_param_1
)
;
.global .align 1 .b8 $str[10] = {37, 100, 32, 37, 100, 32, 37, 100, 10};

.visible .entry _Z20convolutionRowDevicePfS_S_iii(
	.param .u64 .ptr .align 1 _Z20convolutionRowDevicePfS_S_iii_param_0,
	.param .u64 .ptr .align 1 _Z20convolutionRowDevicePfS_S_iii_param_1,
	.param .u64 .ptr .align 1 _Z20convolutionRowDevicePfS_S_iii_param_2,
	.param .u32 _Z20convolutionRowDevicePfS_S_iii_param_3,
	.param .u32 _Z20convolutionRowDevicePfS_S_iii_param_4,
	.param .u32 _Z20convolutionRowDevicePfS_S_iii_param_5
)
{
	.local .align 8 .b8 	__local_depot0[16];
	.reg .b64 	%SP;
	.reg .b64 	%SPL;
	.reg .pred 	%p<52>;
	.reg .b32 	%r<86>;
	.reg .b32 	%f<86>;
	.reg .b64 	%rd<51>;

	mov.u64 	%SPL, __local_depot0;
	cvta.local.u64 	%SP, %SPL;
	ld.param.u64 	%rd7, [_Z20convolutionRowDevicePfS_S_iii_param_0];
	ld.param.u64 	%rd8, [_Z20convolutionRowDevicePfS_S_iii_param_1];
	ld.param.u64 	%rd9, [_Z20convolutionRowDevicePfS_S_iii_param_2];
	ld.param.u32 	%r29, [_Z20convolutionRowDevicePfS_S_iii_param_3];
	ld.param.u32 	%r30, [_Z20convolutionRowDevicePfS_S_iii_param_5];
	cvta.to.global.u64 	%rd1, %rd8;
	cvta.to.global.u64 	%rd2, %rd9;
	add.u64 	%rd10, %SP, 0;
	add.u64 	%rd11, %SPL, 0;
	mov.u32 	%r31, %ctaid.x;
	mov.u32 	%r32, %ctaid.y;
	mov.u32 	%r33, %nctaid.x;
	mad.lo.s32 	%r34, %r32, %r33, %r31;
	mov.u32 	%r35, %ntid.x;
	mov.u32 	%r36, %tid.x;
	mad.lo.s32 	%r1, %r34, %r35, %r36;
	mov.u32 	%r2, %ntid.y;
	mov.u32 	%r37, %tid.y;
	mad.lo.s32 	%r3, %r34, %r2, %r37;
	st.local.v2.u32 	[%rd11], {%r34, %r3};
	st.local.u32 	[%rd11+8], %r1;
	mov.u64 	%rd12, $str;
	cvta.global.u64 	%rd13, %rd12;
	{ // callseq 0, 0
	.param .b64 param0;
	st.param.b64 	[param0], %rd13;
	.param .b64 param1;
	st.param.b64 	[param1], %rd10;
	.param .b32 retval0;
	call.uni (retval0), 
	vprintf, 
	(
	param0, 
	param1
	);
	ld.param.b32 	%r38, [retval0];
	} // callseq 0
	setp.lt.s32 	%p1, %r30, 0;
	@%p1 bra 	$L__BB0_40;
	cvta.to.global.u64 	%rd14, %rd7;
	neg.s32 	%r84, %r30;
	mad.lo.s32 	%r5, %r3, %r2, %r1;
	mul.wide.u32 	%rd15, %r5, 4;
	add.s64 	%rd3, %rd14, %rd15;
	setp.lt.u32 	%p2, %r30, 4;
	mov.f32 	%f78, 0f00000000;
	@%p2 bra 	$L__BB0_21;
	shl.b32 	%r79, %r30, 1;
	sub.s32 	%r82, 3, %r30;
	and.b32  	%r40, %r79, -8;
	neg.s32 	%r81, %r40;
	sub.s32 	%r41, %r5, %r30;
	add.s32 	%r80, %r41, 3;
	sub.s32 	%r78, %r1, %r30;
	mov.f32 	%f78, 0f00000000;
$L__BB0_3:
	.pragma "nounroll";
	setp.lt.s32 	%p3, %r78, 0;
	setp.ge.s32 	%p4, %r78, %r29;
	mul.wide.s32 	%rd16, %r79, 4;
	add.s64 	%rd4, %rd2, %rd16;
	or.pred  	%p5, %p3, %p4;
	@%p5 bra 	$L__BB0_5;
	ld.global.f32 	%f37, [%rd4];
	add.s32 	%r42, %r80, -3;
	mul.wide.u32 	%rd17, %r42, 4;
	add.s64 	%rd18, %rd1, %rd17;
	ld.global.f32 	%f38, [%rd18];
	fma.rn.f32 	%f78, %f37, %f38, %f78;
$L__BB0_5:
	st.global.f32 	[%rd3], %f78;
	add.s32 	%r43, %r78, 1;
	setp.lt.s32 	%p6, %r43, 0;
	setp.ge.s32 	%p7, %r43, %r29;
	or.pred  	%p8, %p6, %p7;
	@%p8 bra 	$L__BB0_7;
	ld.global.f32 	%f39, [%rd4+-4];
	add.s32 	%r44, %r80, -2;
	mul.wide.u32 	%rd19, %r44, 4;
	add.s64 	%rd20, %rd1, %rd19;
	ld.global.f32 	%f40, [%rd20];
	fma.rn.f32 	%f78, %f39, %f40, %f78;
$L__BB0_7:
	st.global.f32 	[%rd3], %f78;
	add.s32 	%r45, %r78, 2;
	setp.lt.s32 	%p9, %r45, 0;
	setp.ge.s32 	%p10, %r45, %r29;
	or.pred  	%p11, %p9, %p10;
	@%p11 bra 	$L__BB0_9;
	ld.global.f32 	%f41, [%rd4+-8];
	add.s32 	%r46, %r80, -1;
	mul.wide.u32 	%rd21, %r46, 4;
	add.s64 	%rd22, %rd1, %rd21;
	ld.global.f32 	%f42, [%rd22];
	fma.rn.f32 	%f78, %f41, %f42, %f78;
$L__BB0_9:
	st.global.f32 	[%rd3], %f78;
	add.s32 	%r47, %r78, 3;
	setp.lt.s32 	%p12, %r47, 0;
	setp.ge.s32 	%p13, %r47, %r29;
	or.pred  	%p14, %p12, %p13;
	@%p14 bra 	$L__BB0_11;
	ld.global.f32 	%f43, [%rd4+-12];
	mul.wide.u32 	%rd23, %r80, 4;
	add.s64 	%rd24, %rd1, %rd23;
	ld.global.f32 	%f44, [%rd24];
	fma.rn.f32 	%f78, %f43, %f44, %f78;
$L__BB0_11:
	st.global.f32 	[%rd3], %f78;
	add.s32 	%r48, %r78, 4;
	setp.lt.s32 	%p15, %r48, 0;
	setp.ge.s32 	%p16, %r48, %r29;
	or.pred  	%p17, %p15, %p16;
	@%p17 bra 	$L__BB0_13;
	ld.global.f32 	%f45, [%rd4+-16];
	add.s32 	%r49, %r80, 1;
	mul.wide.u32 	%rd25, %r49, 4;
	add.s64 	%rd26, %rd1, %rd25;
	ld.global.f32 	%f46, [%rd26];
	fma.rn.f32 	%f78, %f45, %f46, %f78;
$L__BB0_13:
	st.global.f32 	[%rd3], %f78;
	add.s32 	%r50, %r78, 5;
	setp.lt.s32 	%p18, %r50, 0;
	setp.ge.s32 	%p19, %r50, %r29;
	or.pred  	%p20, %p18, %p19;
	@%p20 bra 	$L__BB0_15;
	ld.global.f32 	%f47, [%rd4+-20];
	add.s32 	%r51, %r80, 2;
	mul.wide.u32 	%rd27, %r51, 4;
	add.s64 	%rd28, %rd1, %rd27;
	ld.global.f32 	%f48, [%rd28];
	fma.rn.f32 	%f78, %f47, %f48, %f78;
$L__BB0_15:
	st.global.f32 	[%rd3], %f78;
	add.s32 	%r52, %r78, 6;
	setp.lt.s32 	%p21, %r52, 0;
	setp.ge.s32 	%p22, %r52, %r29;
	or.pred  	%p23, %p21, %p22;
	@%p23 bra 	$L__BB0_17;
	ld.global.f32 	%f49, [%rd4+-24];
	add.s32 	%r53, %r80, 3;
	mul.wide.u32 	%rd29, %r53, 4;
	add.s64 	%rd30, %rd1, %rd29;
	ld.global.f32 	%f50, [%rd30];
	fma.rn.f32 	%f78, %f49, %f50, %f78;
$L__BB0_17:
	st.global.f32 	[%rd3], %f78;
	add.s32 	%r54, %r78, 7;
	setp.lt.s32 	%p24, %r54, 0;
	setp.ge.s32 	%p25, %r54, %r29;
	or.pred  	%p26, %p24, %p25;
	@%p26 bra 	$L__BB0_19;
	ld.global.f32 	%f51, [%rd4+-28];
	add.s32 	%r55, %r80, 4;
	mul.wide.u32 	%rd31, %r55, 4;
	add.s64 	%rd32, %rd1, %rd31;
	ld.global.f32 	%f52, [%rd32];
	fma.rn.f32 	%f78, %f51, %f52, %f78;
$L__BB0_19:
	st.global.f32 	[%rd3], %f78;
	add.s32 	%r82, %r82, 8;
	add.s32 	%r81, %r81, 8;
	add.s32 	%r80, %r80, 8;
	add.s32 	%r79, %r79, -8;
	add.s32 	%r78, %r78, 8;
	setp.ne.s32 	%p27, %r81, 0;
	@%p27 bra 	$L__BB0_3;
	add.s32 	%r84, %r82, -3;
$L__BB0_21:
	shl.b32 	%r56, %r30, 1;
	and.b32  	%r57, %r56, 6;
	setp.lt.u32 	%p28, %r57, 3;
	@%p28 bra 	$L__BB0_31;
	add.s32 	%r23, %r84, %r1;
	setp.lt.s32 	%p29, %r23, 0;
	setp.ge.s32 	%p30, %r23, %r29;
	sub.s32 	%r58, %r30, %r84;
	mul.wide.s32 	%rd33, %r58, 4;
	add.s64 	%rd5, %rd2, %rd33;
	or.pred  	%p31, %p29, %p30;
	@%p31 bra 	$L__BB0_24;
	ld.global.f32 	%f53, [%rd5];
	add.s32 	%r59, %r5, %r84;
	mul.wide.u32 	%rd34, %r59, 4;
	add.s64 	%rd35, %rd1, %rd34;
	ld.global.f32 	%f54, [%rd35];
	fma.rn.f32 	%f78, %f53, %f54, %f78;
$L__BB0_24:
	st.global.f32 	[%rd3], %f78;
	add.s32 	%r60, %r23, 1;
	setp.lt.s32 	%p32, %r60, 0;
	setp.ge.s32 	%p33, %r60, %r29;
	or.pred  	%p34, %p32, %p33;
	@%p34 bra 	$L__BB0_26;
	add.s32 	%r61, %r84, %r5;
	ld.global.f32 	%f55, [%rd5+-4];
	add.s32 	%r62, %r61, 1;
	mul.wide.u32 	%rd36, %r62, 4;
	add.s64 	%rd37, %rd1, %rd36;
	ld.global.f32 	%f56, [%rd37];
	fma.rn.f32 	%f78, %f55, %f56, %f78;
$L__BB0_26:
	st.global.f32 	[%rd3], %f78;
	add.s32 	%r63, %r23, 2;
	setp.lt.s32 	%p35, %r63, 0;
	setp.ge.s32 	%p36, %r63, %r29;
	or.pred  	%p37, %p35, %p36;
	@%p37 bra 	$L__BB0_28;
	add.s32 	%r64, %r84, %r5;
	ld.global.f32 	%f57, [%rd5+-8];
	add.s32 	%r65, %r64, 2;
	mul.wide.u32 	%rd38, %r65, 4;
	add.s64 	%rd39, %rd1, %rd38;
	ld.global.f32 	%f58, [%rd39];
	fma.rn.f32 	%f78, %f57, %f58, %f78;
$L__BB0_28:
	st.global.f32 	[%rd3], %f78;
	add.s32 	%r66, %r23, 3;
	setp.lt.s32 	%p38, %r66, 0;
	setp.ge.s32 	%p39, %r66, %r29;
	or.pred  	%p40, %p38, %p39;
	@%p40 bra 	$L__BB0_30;
	add.s32 	%r67, %r84, %r5;
	ld.global.f32 	%f59, [%rd5+-12];
	add.s32 	%r68, %r67, 3;
	mul.wide.u32 	%rd40, %r68, 4;
	add.s64 	%rd41, %rd1, %rd40;
	ld.global.f32 	%f60, [%rd41];
	fma.rn.f32 	%f78, %f59, %f60, %f78;
$L__BB0_30:
	st.global.f32 	[%rd3], %f78;
	add.s32 	%r84, %r84, 4;
$L__BB0_31:
	and.b32  	%r69, %r30, 1;
	setp.eq.b32 	%p41, %r69, 1;
	not.pred 	%p42, %p41;
	@%p42 bra 	$L__BB0_37;
	add.s32 	%r26, %r84, %r1;
	setp.lt.s32 	%p43, %r26, 0;
	setp.ge.s32 	%p44, %r26, %r29;
	sub.s32 	%r70, %r30, %r84;
	mul.wide.s32 	%rd42, %r70, 4;
	add.s64 	%rd6, %rd2, %rd42;
	or.pred  	%p45, %p43, %p44;
	@%p45 bra 	$L__BB0_34;
	ld.global.f32 	%f61, [%rd6];
	add.s32 	%r71, %r5, %r84;
	mul.wide.u32 	%rd43, %r71, 4;
	add.s64 	%rd44, %rd1, %rd43;
	ld.global.f32 	%f62, [%rd44];
	fma.rn.f32 	%f78, %f61, %f62, %f78;
$L__BB0_34:
	st.global.f32 	[%rd3], %f78;
	add.s32 	%r72, %r26, 1;
	setp.lt.s32 	%p46, %r72, 0;
	setp.ge.s32 	%p47, %r72, %r29;
	or.pred  	%p48, %p46, %p47;
	@%p48 bra 	$L__BB0_36;
	add.s32 	%r73, %r84, %r5;
	ld.global.f32 	%f63, [%rd6+-4];
	add.s32 	%r74, %r73, 1;
	mul.wide.u32 	%rd45, %r74, 4;
	add.s64 	%rd46, %rd1, %rd45;
	ld.global.f32 	%f64, [%rd46];
	fma.rn.f32 	%f78, %f63, %f64, %f78;
$L__BB0_36:
	st.global.f32 	[%rd3], %f78;
	add.s32 	%r84, %r84, 2;
$L__BB0_37:
	add.s32 	%r75, %r84, %r1;
	setp.lt.s32 	%p49, %r75, 0;
	setp.ge.s32 	%p50, %r75, %r29;
	or.pred  	%p51, %p49, %p50;
	@%p51 bra 	$L__BB0_39;
	sub.s32 	%r76, %r30, %r84;
	mul.wide.s32 	%rd47, %r76, 4;
	add.s64 	%rd48, %rd2, %rd47;
	ld.global.f32 	%f65, [%rd48];
	add.s32 	%r77, %r5, %r84;
	mul.wide.u32 	%rd49, %r77, 4;
	add.s64 	%rd50, %rd1, %rd49;
	ld.global.f32 	%f66, [%rd50];
	fma.rn.f32 	%f78, %f65, %f66, %f78;
$L__BB0_39:
	st.global.f32 	[%rd3], %f78;
$L__BB0_40:
	ret;

}
	// .globl	_Z23convolutionColumnDevicePfS_S_iii
.visible .entry _Z23convolutionColumnDevicePfS_S_iii(
	.param .u64 .ptr .align 1 _Z23convolutionColumnDevicePfS_S_iii_param_0,
	.param .u64 .ptr .align 1 _Z23convolutionColumnDevicePfS_S_iii_param_1,
	.param .u64 .ptr .align 1 _Z23convolutionColumnDevicePfS_S_iii_param_2,
	.param .u32 _Z23convolutionColumnDevicePfS_S_iii_param_3,
	.param .u32 _Z23convolutionColumnDevicePfS_S_iii_param_4,
	.param .u32 _Z23convolutionColumnDevicePfS_S_iii_param_5
)
{
	.reg .pred 	%p<52>;
	.reg .b32 	%r<115>;
	.reg .b32 	%f<86>;
	.reg .b64 	%rd<47>;

	ld.param.u64 	%rd7, [_Z23convolutionColumnDevicePfS_S_iii_param_0];
	ld.param.u64 	%rd8, [_Z23convolutionColumnDevicePfS_S_iii_param_1];
	ld.param.u64 	%rd9, [_Z23convolutionColumnDevicePfS_S_iii_param_2];
	ld.param.u32 	%r60, [_Z23convolutionColumnDevicePfS_S_iii_param_4];
	ld.param.u32 	%r61, [_Z23convolutionColumnDevicePfS_S_iii_param_5];
	cvta.to.global.u64 	%rd1, %rd8;
	cvta.to.global.u64 	%rd2, %rd9;
	mov.u32 	%r1, %ctaid.x;
	mov.u32 	%r62, %ctaid.y;
	mov.u32 	%r63, %nctaid.x;
	mul.lo.s32 	%r2, %r62, %r63;
	add.s32 	%r64, %r2, %r1;
	mov.u32 	%r3, %ntid.x;
	mov.u32 	%r4, %tid.x;
	mad.lo.s32 	%r5, %r64, %r3, %r4;
	mov.u32 	%r65, %ntid.y;
	mul.lo.s32 	%r6, %r64, %r65;
	mov.u32 	%r7, %tid.y;
	add.s32 	%r8, %r6, %r7;
	setp.lt.s32 	%p1, %r61, 0;
	@%p1 bra 	$L__BB1_40;
	cvta.to.global.u64 	%rd10, %rd7;
	neg.s32 	%r113, %r61;
	mad.lo.s32 	%r66, %r8, %r3, %r5;
	mul.wide.u32 	%rd11, %r66, 4;
	add.s64 	%rd3, %rd10, %rd11;
	setp.lt.u32 	%p2, %r61, 4;
	mov.f32 	%f78, 0f00000000;
	@%p2 bra 	$L__BB1_21;
	shl.b32 	%r109, %r61, 1;
	sub.s32 	%r111, 3, %r61;
	and.b32  	%r67, %r109, -8;
	neg.s32 	%r110, %r67;
	sub.s32 	%r108, %r8, %r61;
	add.s32 	%r68, %r7, %r1;
	add.s32 	%r69, %r68, %r2;
	add.s32 	%r70, %r69, %r6;
	sub.s32 	%r71, %r70, %r61;
	mul.lo.s32 	%r72, %r3, %r71;
	add.s32 	%r73, %r72, %r3;
	add.s32 	%r107, %r4, %r73;
	shl.b32 	%r15, %r3, 3;
	add.s32 	%r74, %r71, 2;
	mad.lo.s32 	%r106, %r3, %r74, %r4;
	add.s32 	%r75, %r71, 3;
	mad.lo.s32 	%r105, %r3, %r75, %r4;
	add.s32 	%r76, %r71, 4;
	mad.lo.s32 	%r104, %r3, %r76, %r4;
	add.s32 	%r77, %r71, 5;
	mad.lo.s32 	%r103, %r3, %r77, %r4;
	add.s32 	%r78, %r71, 6;
	mad.lo.s32 	%r102, %r3, %r78, %r4;
	add.s32 	%r79, %r71, 7;
	mad.lo.s32 	%r101, %r3, %r79, %r4;
	add.s32 	%r100, %r4, %r72;
	mov.f32 	%f78, 0f00000000;
$L__BB1_3:
	.pragma "nounroll";
	setp.lt.s32 	%p3, %r108, 0;
	setp.ge.s32 	%p4, %r108, %r60;
	mul.wide.s32 	%rd12, %r109, 4;
	add.s64 	%rd4, %rd2, %rd12;
	or.pred  	%p5, %p3, %p4;
	@%p5 bra 	$L__BB1_5;
	ld.global.f32 	%f37, [%rd4];
	mul.wide.u32 	%rd13, %r100, 4;
	add.s64 	%rd14, %rd1, %rd13;
	ld.global.f32 	%f38, [%rd14];
	fma.rn.f32 	%f78, %f37, %f38, %f78;
$L__BB1_5:
	st.global.f32 	[%rd3], %f78;
	add.s32 	%r80, %r108, 1;
	setp.lt.s32 	%p6, %r80, 0;
	setp.ge.s32 	%p7, %r80, %r60;
	or.pred  	%p8, %p6, %p7;
	@%p8 bra 	$L__BB1_7;
	ld.global.f32 	%f39, [%rd4+-4];
	mul.wide.u32 	%rd15, %r107, 4;
	add.s64 	%rd16, %rd1, %rd15;
	ld.global.f32 	%f40, [%rd16];
	fma.rn.f32 	%f78, %f39, %f40, %f78;
$L__BB1_7:
	st.global.f32 	[%rd3], %f78;
	add.s32 	%r81, %r108, 2;
	setp.lt.s32 	%p9, %r81, 0;
	setp.ge.s32 	%p10, %r81, %r60;
	or.pred  	%p11, %p9, %p10;
	@%p11 bra 	$L__BB1_9;
	ld.global.f32 	%f41, [%rd4+-8];
	mul.wide.u32 	%rd17, %r106, 4;
	add.s64 	%rd18, %rd1, %rd17;
	ld.global.f32 	%f42, [%rd18];
	fma.rn.f32 	%f78, %f41, %f42, %f78;
$L__BB1_9:
	st.global.f32 	[%rd3], %f78;
	add.s32 	%r82, %r108, 3;
	setp.lt.s32 	%p12, %r82, 0;
	setp.ge.s32 	%p13, %r82, %r60;
	or.pred  	%p14, %p12, %p13;
	@%p14 bra 	$L__BB1_11;
	ld.global.f32 	%f43, [%rd4+-12];
	mul.wide.u32 	%rd19, %r105, 4;
	add.s64 	%rd20, %rd1, %rd19;
	ld.global.f32 	%f44, [%rd20];
	fma.rn.f32 	%f78, %f43, %f44, %f78;
$L__BB1_11:
	st.global.f32 	[%rd3], %f78;
	add.s32 	%r83, %r108, 4;
	setp.lt.s32 	%p15, %r83, 0;
	setp.ge.s32 	%p16, %r83, %r60;
	or.pred  	%p17, %p15, %p16;
	@%p17 bra 	$L__BB1_13;
	ld.global.f32 	%f45, [%rd4+-16];
	mul.wide.u32 	%rd21, %r104, 4;
	add.s64 	%rd22, %rd1, %rd21;
	ld.global.f32 	%f46, [%rd22];
	fma.rn.f32 	%f78, %f45, %f46, %f78;
$L__BB1_13:
	st.global.f32 	[%rd3], %f78;
	add.s32 	%r84, %r108, 5;
	setp.lt.s32 	%p18, %r84, 0;
	setp.ge.s32 	%p19, %r84, %r60;
	or.pred  	%p20, %p18, %p19;
	@%p20 bra 	$L__BB1_15;
	ld.global.f32 	%f47, [%rd4+-20];
	mul.wide.u32 	%rd23, %r103, 4;
	add.s64 	%rd24, %rd1, %rd23;
	ld.global.f32 	%f48, [%rd24];
	fma.rn.f32 	%f78, %f47, %f48, %f78;
$L__BB1_15:
	st.global.f32 	[%rd3], %f78;
	add.s32 	%r85, %r108, 6;
	setp.lt.s32 	%p21, %r85, 0;
	setp.ge.s32 	%p22, %r85, %r60;
	or.pred  	%p23, %p21, %p22;
	@%p23 bra 	$L__BB1_17;
	ld.global.f32 	%f49, [%rd4+-24];
	mul.wide.u32 	%rd25, %r102, 4;
	add.s64 	%rd26, %rd1, %rd25;
	ld.global.f32 	%f50, [%rd26];
	fma.rn.f32 	%f78, %f49, %f50, %f78;
$L__BB1_17:
	st.global.f32 	[%rd3], %f78;
	add.s32 	%r86, %r108, 7;
	setp.lt.s32 	%p24, %r86, 0;
	setp.ge.s32 	%p25, %r86, %r60;
	or.pred  	%p26, %p24, %p25;
	@%p26 bra 	$L__BB1_19;
	ld.global.f32 	%f51, [%rd4+-28];
	mul.wide.u32 	%rd27, %r101, 4;
	add.s64 	%rd28, %rd1, %rd27;
	ld.global.f32 	%f52, [%rd28];
	fma.rn.f32 	%f78, %f51, %f52, %f78;
$L__BB1_19:
	st.global.f32 	[%rd3], %f78;
	add.s32 	%r111, %r111, 8;
	add.s32 	%r110, %r110, 8;
	add.s32 	%r109, %r109, -8;
	add.s32 	%r108, %r108, 8;
	add.s32 	%r107, %r107, %r15;
	add.s32 	%r106, %r106, %r15;
	add.s32 	%r105, %r105, %r15;
	add.s32 	%r104, %r104, %r15;
	add.s32 	%r103, %r103, %r15;
	add.s32 	%r102, %r102, %r15;
	add.s32 	%r101, %r101, %r15;
	add.s32 	%r100, %r100, %r15;
	setp.ne.s32 	%p27, %r110, 0;
	@%p27 bra 	$L__BB1_3;
	add.s32 	%r113, %r111, -3;
$L__BB1_21:
	shl.b32 	%r87, %r61, 1;
	and.b32  	%r88, %r87, 6;
	setp.lt.u32 	%p28, %r88, 3;
	@%p28 bra 	$L__BB1_31;
	add.s32 	%r49, %r113, %r8;
	setp.lt.s32 	%p29, %r49, 0;
	setp.ge.s32 	%p30, %r49, %r60;
	sub.s32 	%r89, %r61, %r113;
	mul.wide.s32 	%rd29, %r89, 4;
	add.s64 	%rd5, %rd2, %rd29;
	or.pred  	%p31, %p29, %p30;
	@%p31 bra 	$L__BB1_24;
	ld.global.f32 	%f53, [%rd5];
	mad.lo.s32 	%r90, %r49, %r3, %r5;
	mul.wide.u32 	%rd30, %r90, 4;
	add.s64 	%rd31, %rd1, %rd30;
	ld.global.f32 	%f54, [%rd31];
	fma.rn.f32 	%f78, %f53, %f54, %f78;
$L__BB1_24:
	st.global.f32 	[%rd3], %f78;
	add.s32 	%r50, %r49, 1;
	setp.lt.s32 	%p32, %r50, 0;
	setp.ge.s32 	%p33, %r50, %r60;
	or.pred  	%p34, %p32, %p33;
	@%p34 bra 	$L__BB1_26;
	ld.global.f32 	%f55, [%rd5+-4];
	mad.lo.s32 	%r91, %r50, %r3, %r5;
	mul.wide.u32 	%rd32, %r91, 4;
	add.s64 	%rd33, %rd1, %rd32;
	ld.global.f32 	%f56, [%rd33];
	fma.rn.f32 	%f78, %f55, %f56, %f78;
$L__BB1_26:
	st.global.f32 	[%rd3], %f78;
	add.s32 	%r51, %r49, 2;
	setp.lt.s32 	%p35, %r51, 0;
	setp.ge.s32 	%p36, %r51, %r60;
	or.pred  	%p37, %p35, %p36;
	@%p37 bra 	$L__BB1_28;
	ld.global.f32 	%f57, [%rd5+-8];
	mad.lo.s32 	%r92, %r51, %r3, %r5;
	mul.wide.u32 	%rd34, %r92, 4;
	add.s64 	%rd35, %rd1, %rd34;
	ld.global.f32 	%f58, [%rd35];
	fma.rn.f32 	%f78, %f57, %f58, %f78;
$L__BB1_28:
	st.global.f32 	[%rd3], %f78;
	add.s32 	%r52, %r49, 3;
	setp.lt.s32 	%p38, %r52, 0;
	setp.ge.s32 	%p39, %r52, %r60;
	or.pred  	%p40, %p38, %p39;
	@%p40 bra 	$L__BB1_30;
	ld.global.f32 	%f59, [%rd5+-12];
	mad.lo.s32 	%r93, %r52, %r3, %r5;
	mul.wide.u32 	%rd36, %r93, 4;
	add.s64 	%rd37, %rd1, %rd36;
	ld.global.f32 	%f60, [%rd37];
	fma.rn.f32 	%f78, %f59, %f60, %f78;
$L__BB1_30:
	st.global.f32 	[%rd3], %f78;
	add.s32 	%r113, %r113, 4;
$L__BB1_31:
	and.b32  	%r94, %r61, 1;
	setp.eq.b32 	%p41, %r94, 1;
	not.pred 	%p42, %p41;
	@%p42 bra 	$L__BB1_37;
	add.s32 	%r55, %r113, %r8;
	setp.lt.s32 	%p43, %r55, 0;
	setp.ge.s32 	%p44, %r55, %r60;
	sub.s32 	%r95, %r61, %r113;
	mul.wide.s32 	%rd38, %r95, 4;
	add.s64 	%rd6, %rd2, %rd38;
	or.pred  	%p45, %p43, %p44;
	@%p45 bra 	$L__BB1_34;
	ld.global.f32 	%f61, [%rd6];
	mad.lo.s32 	%r96, %r55, %r3, %r5;
	mul.wide.u32 	%rd39, %r96, 4;
	add.s64 	%rd40, %rd1, %rd39;
	ld.global.f32 	%f62, [%rd40];
	fma.rn.f32 	%f78, %f61, %f62, %f78;
$L__BB1_34:
	st.global.f32 	[%rd3], %f78;
	add.s32 	%r56, %r55, 1;
	setp.lt.s32 	%p46, %r56, 0;
	setp.ge.s32 	%p47, %r56, %r60;
	or.pred  	%p48, %p46, %p47;
	@%p48 bra 	$L__BB1_36;
	ld.global.f32 	%f63, [%rd6+-4];
	mad.lo.s32 	%r97, %r56, %r3, %r5;
	mul.wide.u32 	%rd41, %r97, 4;
	add.s64 	%rd42, %rd1, %rd41;
	ld.global.f32 	%f64, [%rd42];
	fma.rn.f32 	%f78, %f63, %f64, %f78;
$L__BB1_36:
	st.global.f32 	[%rd3], %f78;
	add.s32 	%r113, %r113, 2;
$L__BB1_37:
	add.s32 	%r59, %r113, %r8;
	setp.lt.s32 	%p49, %r59, 0;
	setp.ge.s32 	%p50, %r59, %r60;
	or.pred  	%p51, %p49, %p50;
	@%p51 bra 	$L__BB1_39;
	sub.s32 	%r98, %r61, %r113;
	mul.wide.s32 	%rd43, %r98, 4;
	add.s64 	%rd44, %rd2, %rd43;
	ld.global.f32 	%f65, [%rd44];
	mad.lo.s32 	%r99, %r59, %r3, %r5;
	mul.wide.u32 	%rd45, %r99, 4;
	add.s64 	%rd46, %rd1, %rd45;
	ld.global.f32 	%f66, [%rd46];
	fma.rn.f32 	%f78, %f65, %f66, %f78;
$L__BB1_39:
	st.global.f32 	[%rd3], %f78;
$L__BB1_40:
	ret;

}


// ===== COMPILED SASS (sm_100) =====

	.target	sm_100

	.elftype	@"ET_EXEC"


//--------------------- .note.nv.tkinfo           --------------------------
	.section	.note.nv.tkinfo,"",@"SHT_NOTE"
	.sectionflags	@"SHF_NOTE_NV_TKINFO"
	.tkinfo
        /*0018*/ 	.word	0x00000002
        /*0030*/ 	.string	""
        /*0030*/ 	.string	"ptxas"
        /*0030*/ 	.string	"Cuda compilation tools, release 13.0, V13.0.88"
        /*0030*/ 	.string	"Build cuda_13.0.r13.0/compiler.36424714_0"
        /*0030*/ 	.string	"-arch sm_100 -m 64 "



//--------------------- .note.nv.cuinfo           --------------------------
	.section	.note.nv.cuinfo,"",@"SHT_NOTE"
	.sectionflags	@"SHF_NOTE_NV_CUINFO"
        /*0018*/ 	.short	0x0002
        /*001a*/ 	.short	0x0064
        /*001c*/ 	.short	0x0082
	.zero		2


//--------------------- .nv.info                  --------------------------
	.section	.nv.info,"",@"SHT_CUDA_INFO"
	.align	4


	//----- nvinfo : EIATTR_REGCOUNT
	.align		4
        /*0000*/ 	.byte	0x04, 0x2f
        /*0002*/ 	.short	(.L_2 - .L_1)
	.align		4
.L_1:
        /*0004*/ 	.word	index@(_Z20convolutionRowDevicePfS_S_iii)
        /*0008*/ 	.word	0x0000001a


	//----- nvinfo : EIATTR_FRAME_SIZE
	.align		4
.L_2:
        /*000c*/ 	.byte	0x04, 0x11
        /*000e*/ 	.short	(.L_4 - .L_3)
	.align		4
.L_3:
        /*0010*/ 	.word	index@(_Z20convolutionRowDevicePfS_S_iii)
        /*0014*/ 	.word	0x00000010


	//----- nvinfo : EIATTR_REGCOUNT
	.align		4
.L_4:
        /*0018*/ 	.byte	0x04, 0x2f
        /*001a*/ 	.short	(.L_6 - .L_5)
	.align		4
.L_5:
        /*001c*/ 	.word	index@(_Z23convolutionColumnDevicePfS_S_iii)
        /*0020*/ 	.word	0x00000020


	//----- nvinfo : EIATTR_FRAME_SIZE
	.align		4
.L_6:
        /*0024*/ 	.byte	0x04, 0x11
        /*0026*/ 	.short	(.L_8 - .L_7)
	.align		4
.L_7:
        /*0028*/ 	.word	index@(_Z23convolutionColumnDevicePfS_S_iii)
        /*002c*/ 	.word	0x00000000


	//----- nvinfo : EIATTR_MIN_STACK_SIZE
	.align		4
.L_8:
        /*0030*/ 	.byte	0x04, 0x12
        /*0032*/ 	.short	(.L_10 - .L_9)
	.align		4
.L_9:
        /*0034*/ 	.word	index@(_Z23convolutionColumnDevicePfS_S_iii)
        /*0038*/ 	.word	0x00000000


	//----- nvinfo : EIATTR_MIN_STACK_SIZE
	.align		4
.L_10:
        /*003c*/ 	.byte	0x04, 0x12
        /*003e*/ 	.short	(.L_12 - .L_11)
	.align		4
.L_11:
        /*0040*/ 	.word	index@(_Z20convolutionRowDevicePfS_S_iii)
        /*0044*/ 	.word	0x00000010
.L_12:


//--------------------- .nv.compat                --------------------------
	.section	.nv.compat,"",@"SHT_CUDA_COMPAT_INFO"
	.align	4
        /*0000*/ 	.byte	0x02, 0x09, 0x00, 0x00, 0x02, 0x02, 0x01, 0x00, 0x02, 0x05, 0x05, 0x00, 0x03, 0x07, 0x01, 0x01
        /*0010*/ 	.byte	0x02, 0x03, 0x00, 0x00, 0x02, 0x06, 0x01, 0x00, 0x04, 0x0b, 0x08, 0x00, 0x09, 0x00, 0x00, 0x00
        /*0020*/ 	.byte	0x00, 0x00, 0x00, 0x00


//--------------------- .nv.info._Z23convolutionColumnDevicePfS_S_iii --------------------------
	.section	.nv.info._Z23convolutionColumnDevicePfS_S_iii,"",@"SHT_CUDA_INFO"
	.sectionflags	@""
	.align	4


	//----- nvinfo : EIATTR_CUDA_API_VERSION
	.align		4
        /*0000*/ 	.byte	0x04, 0x37
        /*0002*/ 	.short	(.L_14 - .L_13)
.L_13:
        /*0004*/ 	.word	0x00000082


	//----- nvinfo : EIATTR_KPARAM_INFO
	.align		4
.L_14:
        /*0008*/ 	.byte	0x04, 0x17
        /*000a*/ 	.short	(.L_16 - .L_15)
.L_15:
        /*000c*/ 	.word	0x00000000
        /*0010*/ 	.short	0x0005
        /*0012*/ 	.short	0x0020
        /*0014*/ 	.byte	0x00, 0xf0, 0x11, 0x00


	//----- nvinfo : EIATTR_KPARAM_INFO
	.align		4
.L_16:
        /*0018*/ 	.byte	0x04, 0x17
        /*001a*/ 	.short	(.L_18 - .L_17)
.L_17:
        /*001c*/ 	.word	0x00000000
        /*0020*/ 	.short	0x0004
        /*0022*/ 	.short	0x001c
        /*0024*/ 	.byte	0x00, 0xf0, 0x11, 0x00


	//----- nvinfo : EIATTR_KPARAM_INFO
	.align		4
.L_18:
        /*0028*/ 	.byte	0x04, 0x17
        /*002a*/ 	.short	(.L_20 - .L_19)
.L_19:
        /*002c*/ 	.word	0x00000000
        /*0030*/ 	.short	0x0003
        /*0032*/ 	.short	0x0018
        /*0034*/ 	.byte	0x00, 0xf0, 0x11, 0x00


	//----- nvinfo : EIATTR_KPARAM_INFO
	.align		4
.L_20:
        /*0038*/ 	.byte	0x04, 0x17
        /*003a*/ 	.short	(.L_22 - .L_21)
.L_21:
        /*003c*/ 	.word	0x00000000
        /*0040*/ 	.short	0x0002
        /*0042*/ 	.short	0x0010
        /*0044*/ 	.byte	0x00, 0xf5, 0x21, 0x00


	//----- nvinfo : EIATTR_KPARAM_INFO
	.align		4
.L_22:
        /*0048*/ 	.byte	0x04, 0x17
        /*004a*/ 	.short	(.L_24 - .L_23)
.L_23:
        /*004c*/ 	.word	0x00000000
        /*0050*/ 	.short	0x0001
        /*0052*/ 	.short	0x0008
        /*0054*/ 	.byte	0x00, 0xf5, 0x21, 0x00


	//----- nvinfo : EIATTR_KPARAM_INFO
	.align		4
.L_24:
        /*0058*/ 	.byte	0x04, 0x17
        /*005a*/ 	.short	(.L_26 - .L_25)
.L_25:
        /*005c*/ 	.word	0x00000000
        /*0060*/ 	.short	0x0000
        /*0062*/ 	.short	0x0000
        /*0064*/ 	.byte	0x00, 0xf5, 0x21, 0x00


	//----- nvinfo : EIATTR_SPARSE_MMA_MASK
	.align		4
.L_26:
        /*0068*/ 	.byte	0x03, 0x50
        /*006a*/ 	.short	0x0000


	//----- nvinfo : EIATTR_MAXREG_COUNT
	.align		4
        /*006c*/ 	.byte	0x03, 0x1b
        /*006e*/ 	.short	0x00ff


	//----- nvinfo : EIATTR_MERCURY_ISA_VERSION
	.align		4
        /*0070*/ 	.byte	0x03, 0x5f
        /*0072*/ 	.short	0x0101


	//----- nvinfo : EIATTR_VRC_CTA_INIT_COUNT
	.align		4
        /*0074*/ 	.byte	0x02, 0x4a
	.zero		1
	.zero		1


	//----- nvinfo : EIATTR_EXIT_INSTR_OFFSETS
	.align		4
        /*0078*/ 	.byte	0x04, 0x1c
        /*007a*/ 	.short	(.L_28 - .L_27)


	//   ....[0]....
.L_27:
        /*007c*/ 	.word	0x00000060


	//   ....[1]....
        /*0080*/ 	.word	0x00000e80


	//----- nvinfo : EIATTR_CRS_STACK_SIZE
	.align		4
.L_28:
        /*0084*/ 	.byte	0x04, 0x1e
        /*0086*/ 	.short	(.L_30 - .L_29)
.L_29:
        /*0088*/ 	.word	0x00000000


	//----- nvinfo : EIATTR_CBANK_PARAM_SIZE
	.align		4
.L_30:
        /*008c*/ 	.byte	0x03, 0x19
        /*008e*/ 	.short	0x0024


	//----- nvinfo : EIATTR_PARAM_CBANK
	.align		4
        /*0090*/ 	.byte	0x04, 0x0a
        /*0092*/ 	.short	(.L_32 - .L_31)
	.align		4
.L_31:
        /*0094*/ 	.word	index@(.nv.constant0._Z23convolutionColumnDevicePfS_S_iii)
        /*0098*/ 	.short	0x0380
        /*009a*/ 	.short	0x0024


	//----- nvinfo : EIATTR_SW_WAR
	.align		4
.L_32:
        /*009c*/ 	.byte	0x04, 0x36
        /*009e*/ 	.short	(.L_34 - .L_33)
.L_33:
        /*00a0*/ 	.word	0x00000008
.L_34:


//--------------------- .nv.info._Z20convolutionRowDevicePfS_S_iii --------------------------
	.section	.nv.info._Z20convolutionRowDevicePfS_S_iii,"",@"SHT_CUDA_INFO"
	.sectionflags	@""
	.align	4


	//----- nvinfo : EIATTR_CUDA_API_VERSION
	.align		4
        /*0000*/ 	.byte	0x04, 0x37
        /*0002*/ 	.short	(.L_36 - .L_35)
.L_35:
        /*0004*/ 	.word	0x00000082


	//----- nvinfo : EIATTR_KPARAM_INFO
	.align		4
.L_36:
        /*0008*/ 	.byte	0x04, 0x17
        /*000a*/ 	.short	(.L_38 - .L_37)
.L_37:
        /*000c*/ 	.word	0x00000000
        /*0010*/ 	.short	0x0005
        /*0012*/ 	.short	0x0020
        /*0014*/ 	.byte	0x00, 0xf0, 0x11, 0x00


	//----- nvinfo : EIATTR_KPARAM_INFO
	.align		4
.L_38:
        /*0018*/ 	.byte	0x04, 0x17
        /*001a*/ 	.short	(.L_40 - .L_39)
.L_39:
        /*001c*/ 	.word	0x00000000
        /*0020*/ 	.short	0x0004
        /*0022*/ 	.short	0x001c
        /*0024*/ 	.byte	0x00, 0xf0, 0x11, 0x00


	//----- nvinfo : EIATTR_KPARAM_INFO
	.align		4
.L_40:
        /*0028*/ 	.byte	0x04, 0x17
        /*002a*/ 	.short	(.L_42 - .L_41)
.L_41:
        /*002c*/ 	.word	0x00000000
        /*0030*/ 	.short	0x0003
        /*0032*/ 	.short	0x0018
        /*0034*/ 	.byte	0x00, 0xf0, 0x11, 0x00


	//----- nvinfo : EIATTR_KPARAM_INFO
	.align		4
.L_42:
        /*0038*/ 	.byte	0x04, 0x17
        /*003a*/ 	.short	(.L_44 - .L_43)
.L_43:
        /*003c*/ 	.word	0x00000000
        /*0040*/ 	.short	0x0002
        /*0042*/ 	.short	0x0010
        /*0044*/ 	.byte	0x00, 0xf5, 0x21, 0x00


	//----- nvinfo : EIATTR_KPARAM_INFO
	.align		4
.L_44:
        /*0048*/ 	.byte	0x04, 0x17
        /*004a*/ 	.short	(.L_46 - .L_45)
.L_45:
        /*004c*/ 	.word	0x00000000
        /*0050*/ 	.short	0x0001
        /*0052*/ 	.short	0x0008
        /*0054*/ 	.byte	0x00, 0xf5, 0x21, 0x00


	//----- nvinfo : EIATTR_KPARAM_INFO
	.align		4
.L_46:
        /*0058*/ 	.byte	0x04, 0x17
        /*005a*/ 	.short	(.L_48 - .L_47)
.L_47:
        /*005c*/ 	.word	0x00000000
        /*0060*/ 	.short	0x0000
        /*0062*/ 	.short	0x0000
        /*0064*/ 	.byte	0x00, 0xf5, 0x21, 0x00


	//----- nvinfo : EIATTR_SPARSE_MMA_MASK
	.align		4
.L_48:
        /*0068*/ 	.byte	0x03, 0x50
        /*006a*/ 	.short	0x0000


	//----- nvinfo : EIATTR_MAXREG_COUNT
	.align		4
        /*006c*/ 	.byte	0x03, 0x1b
        /*006e*/ 	.short	0x00ff


	//----- nvinfo : EIATTR_EXTERNS
	.align		4
        /*0070*/ 	.byte	0x04, 0x0f
        /*0072*/ 	.short	(.L_50 - .L_49)


	//   ....[0]....
	.align		4
.L_49:
        /*0074*/ 	.word	index@(vprintf)


	//----- nvinfo : EIATTR_MERCURY_ISA_VERSION
	.align		4
.L_50:
        /*0078*/ 	.byte	0x03, 0x5f
        /*007a*/ 	.short	0x0101


	//----- nvinfo : EIATTR_VRC_CTA_INIT_COUNT
	.align		4
        /*007c*/ 	.byte	0x02, 0x4a
	.zero		1
	.zero		1


	//----- nvinfo : EIATTR_SYSCALL_OFFSETS
	.align		4
        /*0080*/ 	.byte	0x04, 0x46
        /*0082*/ 	.short	(.L_52 - .L_51)


	//   ....[0]....
.L_51:
        /*0084*/ 	.word	0x00000190


	//----- nvinfo : EIATTR_EXIT_INSTR_OFFSETS
	.align		4
.L_52:
        /*0088*/ 	.byte	0x04, 0x1c
        /*008a*/ 	.short	(.L_54 - .L_53)


	//   ....[0]....
.L_53:
        /*008c*/ 	.word	0x000001c0


	//   ....[1]....
        /*0090*/ 	.word	0x000012b0


	//----- nvinfo : EIATTR_CRS_STACK_SIZE
	.align		4
.L_54:
        /*0094*/ 	.byte	0x04, 0x1e
        /*0096*/ 	.short	(.L_56 - .L_55)
.L_55:
        /*0098*/ 	.word	0x00000000


	//----- nvinfo : EIATTR_CBANK_PARAM_SIZE
	.align		4
.L_56:
        /*009c*/ 	.byte	0x03, 0x19
        /*009e*/ 	.short	0x0024


	//----- nvinfo : EIATTR_PARAM_CBANK
	.align		4
        /*00a0*/ 	.byte	0x04, 0x0a
        /*00a2*/ 	.short	(.L_58 - .L_57)
	.align		4
.L_57:
        /*00a4*/ 	.word	index@(.nv.constant0._Z20convolutionRowDevicePfS_S_iii)
        /*00a8*/ 	.short	0x0380
        /*00aa*/ 	.short	0x0024


	//----- nvinfo : EIATTR_SW_WAR
	.align		4
.L_58:
        /*00ac*/ 	.byte	0x04, 0x36
        /*00ae*/ 	.short	(.L_60 - .L_59)
.L_59:
        /*00b0*/ 	.word	0x00000008
.L_60:


//--------------------- .nv.callgraph             --------------------------
	.section	.nv.callgraph,"",@"SHT_CUDA_CALLGRAPH"
	.align	4
	.sectionentsize	8
	.align		4
        /*0000*/ 	.word	0x00000000
	.align		4
        /*0004*/ 	.word	0xffffffff
	.align		4
        /*0008*/ 	.word	index@(_Z20convolutionRowDevicePfS_S_iii)
	.align		4
        /*000c*/ 	.word	index@(vprintf)
	.align		4
        /*0010*/ 	.word	0x00000000
	.align		4
        /*0014*/ 	.word	0xfffffffe
	.align		4
        /*0018*/ 	.word	0x00000000
	.align		4
        /*001c*/ 	.word	0xfffffffd
	.align		4
        /*0020*/ 	.word	0x00000000
	.align		4
        /*0024*/ 	.word	0xfffffffc


//--------------------- .nv.constant4             --------------------------
	.section	.nv.constant4,"a",@progbits
	.align	8
	.align		8
.nv.constant4:
        /*0000*/ 	.dword	$str
	.align		8
        /*0008*/ 	.dword	vprintf


//--------------------- .text._Z23convolutionColumnDevicePfS_S_iii --------------------------
	.section	.text._Z23convolutionColumnDevicePfS_S_iii,"ax",@progbits
	.align	128
        .global         _Z23convolutionColumnDevicePfS_S_iii
        .type           _Z23convolutionColumnDevicePfS_S_iii,@function
        .size           _Z23convolutionColumnDevicePfS_S_iii,(.L_x_16 - _Z23convolutionColumnDevicePfS_S_iii)
        .other          _Z23convolutionColumnDevicePfS_S_iii,@"STO_CUDA_ENTRY STV_DEFAULT"
_Z23convolutionColumnDevicePfS_S_iii:
.text._Z23convolutionColumnDevicePfS_S_iii:
[----:B------:R-:W-:Y:S01]  /*0000*/  LDC R1, c[0x0][0x37c] ;  /* 0x0000df00ff017b82 */ /* 0x000fe20000000800 */
[----:B------:R-:W0:Y:S07]  /*0010*/  LDCU UR7, c[0x0][0x3a0] ;  /* 0x00007400ff0777ac */ /* 0x000e2e0008000800 */
[----:B------:R-:W1:Y:S08]  /*0020*/  LDC R4, c[0x0][0x370] ;  /* 0x0000dc00ff047b82 */ /* 0x000e700000000800 */
[----:B------:R-:W2:Y:S08]  /*0030*/  S2UR UR4, SR_CTAID.Y ;  /* 0x00000000000479c3 */ /* 0x000eb00000002600 */
[----:B------:R-:W3:Y:S01]  /*0040*/  S2UR UR5, SR_CTAID.X ;  /* 0x00000000000579c3 */ /* 0x000ee20000002500 */
[----:B0-----:R-:W-:-:S13]  /*0050*/  ISETP.LE.AND P0, PT, RZ, UR7, PT ;  /* 0x00000007ff007c0c */ /* 0x001fda000bf03270 */
[----:B--23--:R-:W-:Y:S05]  /*0060*/  @!P0 EXIT ;  /* 0x000000000000894d */ /* 0x00cfea0003800000 */
[----:B------:R-:W0:Y:S01]  /*0070*/  S2R R9, SR_TID.Y ;  /* 0x0000000000097919 */ /* 0x000e220000002200 */
[----:B------:R-:W2:Y:S01]  /*0080*/  LDC R2, c[0x0][0x360] ;  /* 0x0000d800ff027b82 */ /* 0x000ea20000000800 */
[----:B------:R-:W3:Y:S01]  /*0090*/  LDCU UR6, c[0x0][0x364] ;  /* 0x00006c80ff0677ac */ /* 0x000ee20008000800 */
[----:B-1----:R-:W-:Y:S01]  /*00a0*/  IMAD R4, R4, UR4, RZ ;  /* 0x0000000404047c24 */ /* 0x002fe2000f8e02ff */
[----:B------:R-:W2:Y:S01]  /*00b0*/  S2R R27, SR_TID.X ;  /* 0x00000000001b7919 */ /* 0x000ea20000002100 */
[----:B------:R-:W-:Y:S01]  /*00c0*/  IMAD.MOV.U32 R0, RZ, RZ, RZ ;  /* 0x000000ffff007224 */ /* 0x000fe200078e00ff */
[----:B------:R-:W-:Y:S02]  /*00d0*/  UISETP.GE.U32.AND UP0, UPT, UR7, 0x4, UPT ;  /* 0x000000040700788c */ /* 0x000fe4000bf06070 */
[----:B------:R-:W-:Y:S01]  /*00e0*/  IADD3 R5, PT, PT, R4, UR5, RZ ;  /* 0x0000000504057c10 */ /* 0x000fe2000fffe0ff */
[----:B------:R-:W1:Y:S01]  /*00f0*/  LDC.64 R18, c[0x0][0x380] ;  /* 0x0000e000ff127b82 */ /* 0x000e620000000a00 */
[----:B------:R-:W4:Y:S01]  /*0100*/  LDCU.64 UR8, c[0x0][0x358] ;  /* 0x00006b00ff0877ac */ /* 0x000f220008000a00 */
[----:B------:R-:W-:-:S02]  /*0110*/  UIADD3 UR4, UPT, UPT, -UR7, URZ, URZ ;  /* 0x000000ff07047290 */ /* 0x000fc4000fffe1ff */
[----:B---3--:R-:W-:-:S05]  /*0120*/  IMAD R6, R5, UR6, RZ ;  /* 0x0000000605067c24 */ /* 0x008fca000f8e02ff */
[----:B0-----:R-:W-:Y:S01]  /*0130*/  IADD3 R3, PT, PT, R6, R9, RZ ;  /* 0x0000000906037210 */ /* 0x001fe20007ffe0ff */
[----:B--2---:R-:W-:-:S04]  /*0140*/  IMAD R5, R5, R2, R27 ;  /* 0x0000000205057224 */ /* 0x004fc800078e021b */
[----:B------:R-:W-:-:S04]  /*0150*/  IMAD R7, R3, R2, R5 ;  /* 0x0000000203077224 */ /* 0x000fc800078e0205 */
[----:B-1----:R-:W-:Y:S01]  /*0160*/  IMAD.WIDE.U32 R18, R7, 0x4, R18 ;  /* 0x0000000407127825 */ /* 0x002fe200078e0012 */
[----:B----4-:R-:W-:Y:S06]  /*0170*/  BRA.U !UP0, `(.L_x_0) ;  /* 0x0000000508c47547 */ /* 0x010fec000b800000 */
[----:B------:R-:W0:Y:S01]  /*0180*/  LDC.64 R20, c[0x0][0x390] ;  /* 0x0000e400ff147b82 */ /* 0x000e220000000a00 */
[----:B------:R-:W-:Y:S01]  /*0190*/  IADD3 R7, PT, PT, R4, UR5, R9 ;  /* 0x0000000504077c10 */ /* 0x000fe2000fffe009 */
[----:B------:R-:W-:Y:S02]  /*01a0*/  USHF.L.U32 UR6, UR7, 0x1, URZ ;  /* 0x0000000107067899 */ /* 0x000fe400080006ff */
[----:B------:R-:W-:Y:S02]  /*01b0*/  UIADD3 UR5, UPT, UPT, -UR7, 0x3, URZ ;  /* 0x0000000307057890 */ /* 0x000fe4000fffe1ff */
[----:B------:R-:W-:Y:S01]  /*01c0*/  IADD3 R7, PT, PT, R7, -UR7, R6 ;  /* 0x8000000707077c10 */ /* 0x000fe2000fffe006 */
[----:B------:R-:W-:Y:S02]  /*01d0*/  ULOP3.LUT UR4, UR6, 0xfffffff8, URZ, 0xc0, !UPT ;  /* 0xfffffff806047892 */ /* 0x000fe4000f8ec0ff */
[----:B------:R-:W-:Y:S01]  /*01e0*/  MOV R6, UR6 ;  /* 0x0000000600067c02 */ /* 0x000fe20008000f00 */
[----:B------:R-:W1:Y:S01]  /*01f0*/  LDCU UR10, c[0x0][0x39c] ;  /* 0x00007380ff0a77ac */ /* 0x000e620008000800 */
[CC--:B------:R-:W-:Y:S01]  /*0200*/  IMAD R0, R7.reuse, R2.reuse, R2 ;  /* 0x0000000207007224 */ /* 0x0c0fe200078e0202 */
[C---:B------:R-:W-:Y:S01]  /*0210*/  IADD3 R9, PT, PT, R7.reuse, 0x2, RZ ;  /* 0x0000000207097810 */ /* 0x040fe20007ffe0ff */
[C---:B------:R-:W-:Y:S01]  /*0220*/  VIADD R13, R7.reuse, 0x4 ;  /* 0x00000004070d7836 */ /* 0x040fe20000000000 */
[C---:B------:R-:W-:Y:S01]  /*0230*/  IADD3 R11, PT, PT, R7.reuse, 0x3, RZ ;  /* 0x00000003070b7810 */ /* 0x040fe20007ffe0ff */
[C---:B------:R-:W-:Y:S01]  /*0240*/  VIADD R4, R7.reuse, 0x7 ;  /* 0x0000000707047836 */ /* 0x040fe20000000000 */
[C---:B------:R-:W-:Y:S01]  /*0250*/  IADD3 R15, PT, PT, R7.reuse, 0x5, RZ ;  /* 0x00000005070f7810 */ /* 0x040fe20007ffe0ff */
[CCC-:B------:R-:W-:Y:S01]  /*0260*/  IMAD R29, R7.reuse, R2.reuse, R27.reuse ;  /* 0x00000002071d7224 */ /* 0x1c0fe200078e021b */
[----:B------:R-:W-:Y:S01]  /*0270*/  IADD3 R17, PT, PT, R7, 0x6, RZ ;  /* 0x0000000607117810 */ /* 0x000fe20007ffe0ff */
[-CC-:B------:R-:W-:Y:S01]  /*0280*/  IMAD R9, R9, R2.reuse, R27.reuse ;  /* 0x0000000209097224 */ /* 0x180fe200078e021b */
[----:B------:R-:W-:Y:S01]  /*0290*/  IADD3 R7, PT, PT, R0, R27, RZ ;  /* 0x0000001b00077210 */ /* 0x000fe20007ffe0ff */
[-CC-:B------:R-:W-:Y:S01]  /*02a0*/  IMAD R11, R11, R2.reuse, R27.reuse ;  /* 0x000000020b0b7224 */ /* 0x180fe200078e021b */
[----:B------:R-:W-:Y:S01]  /*02b0*/  UIADD3 UR4, UPT, UPT, -UR4, URZ, URZ ;  /* 0x000000ff04047290 */ /* 0x000fe2000fffe1ff */
[----:B------:R-:W-:-:S02]  /*02c0*/  IMAD R13, R13, R2, R27 ;  /* 0x000000020d0d7224 */ /* 0x000fc400078e021b */
[-CC-:B------:R-:W-:Y:S02]  /*02d0*/  IMAD R15, R15, R2.reuse, R27.reuse ;  /* 0x000000020f0f7224 */ /* 0x180fe400078e021b */
[-CC-:B------:R-:W-:Y:S02]  /*02e0*/  IMAD R17, R17, R2.reuse, R27.reuse ;  /* 0x0000000211117224 */ /* 0x180fe400078e021b */
[----:B------:R-:W-:Y:S01]  /*02f0*/  IMAD R27, R4, R2, R27 ;  /* 0x00000002041b7224 */ /* 0x000fe200078e021b */
[----:B------:R-:W-:Y:S01]  /*0300*/  IADD3 R4, PT, PT, R3, -UR7, RZ ;  /* 0x8000000703047c10 */ /* 0x000fe2000fffe0ff */
[----:B-1----:R-:W-:-:S07]  /*0310*/  IMAD.MOV.U32 R0, RZ, RZ, RZ ;  /* 0x000000ffff007224 */ /* 0x002fce00078e00ff */
.L_x_1:
[----:B------:R-:W-:Y:S01]  /*0320*/  ISETP.GE.AND P0, PT, R4, UR10, PT ;  /* 0x0000000a04007c0c */ /* 0x000fe2000bf06270 */
[----:B0-----:R-:W-:-:S03]  /*0330*/  IMAD.WIDE R22, R6, 0x4, R20 ;  /* 0x0000000406167825 */ /* 0x001fc600078e0214 */
[----:B------:R-:W-:-:S13]  /*0340*/  ISETP.LT.OR P1, PT, R4, RZ, P0 ;  /* 0x000000ff0400720c */ /* 0x000fda0000721670 */
[----:B------:R-:W0:Y:S01]  /*0350*/  @!P1 LDC.64 R24, c[0x0][0x388] ;  /* 0x0000e200ff189b82 */ /* 0x000e220000000a00 */
[----:B------:R-:W2:Y:S01]  /*0360*/  @!P1 LDG.E R8, desc[UR8][R22.64] ;  /* 0x0000000816089981 */ /* 0x000ea2000c1e1900 */
[----:B0-----:R-:W-:-:S05]  /*0370*/  @!P1 IMAD.WIDE.U32 R24, R29, 0x4, R24 ;  /* 0x000000041d189825 */ /* 0x001fca00078e0018 */
[----:B------:R0:W2:Y:S01]  /*0380*/  @!P1 LDG.E R10, desc[UR8][R24.64] ;  /* 0x00000008180a9981 */ /* 0x0000a2000c1e1900 */
[----:B------:R-:W-:-:S04]  /*0390*/  IADD3 R12, PT, PT, R4, 0x1, RZ ;  /* 0x00000001040c7810 */ /* 0x000fc80007ffe0ff */
[----:B------:R-:W-:-:S04]  /*03a0*/  ISETP.GE.AND P0, PT, R12, UR10, PT ;  /* 0x0000000a0c007c0c */ /* 0x000fc8000bf06270 */
[----:B------:R-:W-:-:S13]  /*03b0*/  ISETP.LT.OR P0, PT, R12, RZ, P0 ;  /* 0x000000ff0c00720c */ /* 0x000fda0000701670 */
[----:B0-----:R-:W0:Y:S02]  /*03c0*/  @!P0 LDC.64 R24, c[0x0][0x388] ;  /* 0x0000e200ff188b82 */ /* 0x001e240000000a00 */
[----:B0-----:R-:W-:-:S04]  /*03d0*/  @!P0 IMAD.WIDE.U32 R24, R7, 0x4, R24 ;  /* 0x0000000407188825 */ /* 0x001fc800078e0018 */
[----:B-12---:R-:W-:-:S05]  /*03e0*/  @!P1 FFMA R0, R8, R10, R0 ;  /* 0x0000000a08009223 */ /* 0x006fca0000000000 */
[----:B------:R0:W-:Y:S04]  /*03f0*/  STG.E desc[UR8][R18.64], R0 ;  /* 0x0000000012007986 */ /* 0x0001e8000c101908 */
[----:B------:R1:W0:Y:S04]  /*0400*/  @!P0 LDG.E R10, desc[UR8][R24.64] ;  /* 0x00000008180a8981 */ /* 0x000228000c1e1900 */
[----:B------:R-:W0:Y:S01]  /*0410*/  @!P0 LDG.E R8, desc[UR8][R22.64+-0x4] ;  /* 0xfffffc0816088981 */ /* 0x000e22000c1e1900 */
[----:B------:R-:W-:-:S05]  /*0420*/  VIADD R12, R4, 0x2 ;  /* 0x00000002040c7836 */ /* 0x000fca0000000000 */
[----:B------:R-:W-:-:S04]  /*0430*/  ISETP.GE.AND P1, PT, R12, UR10, PT ;  /* 0x0000000a0c007c0c */ /* 0x000fc8000bf26270 */
[----:B------:R-:W-:-:S13]  /*0440*/  ISETP.LT.OR P1, PT, R12, RZ, P1 ;  /* 0x000000ff0c00720c */ /* 0x000fda0000f21670 */
[----:B-1----:R-:W1:Y:S02]  /*0450*/  @!P1 LDC.64 R24, c[0x0][0x388] ;  /* 0x0000e200ff189b82 */ /* 0x002e640000000a00 */
[----:B-1----:R-:W-:-:S04]  /*0460*/  @!P1 IMAD.WIDE.U32 R24, R9, 0x4, R24 ;  /* 0x0000000409189825 */ /* 0x002fc800078e0018 */
[----:B0-----:R-:W-:-:S05]  /*0470*/  @!P0 FFMA R0, R8, R10, R0 ;  /* 0x0000000a08008223 */ /* 0x001fca0000000000 */
[----:B------:R0:W-:Y:S04]  /*0480*/  STG.E desc[UR8][R18.64], R0 ;  /* 0x0000000012007986 */ /* 0x0001e8000c101908 */
[----:B------:R1:W0:Y:S04]  /*0490*/  @!P1 LDG.E R10, desc[UR8][R24.64] ;  /* 0x00000008180a9981 */ /* 0x000228000c1e1900 */
[----:B------:R-:W0:Y:S01]  /*04a0*/  @!P1 LDG.E R8, desc[UR8][R22.64+-0x8] ;  /* 0xfffff80816089981 */ /* 0x000e22000c1e1900 */
[----:B------:R-:W-:-:S04]  /*04b0*/  IADD3 R12, PT, PT, R4, 0x3, RZ ;  /* 0x00000003040c7810 */ /* 0x000fc80007ffe0ff */
        /* <DEDUP_REMOVED lines=42> */
[----:B------:R-:W0:Y:S04]  /*0760*/  @!P0 LDG.E R8, desc[UR8][R22.64+-0x1c] ;  /* 0xffffe40816088981 */ /* 0x000e28000c1e1900 */
[----:B------:R-:W0:Y:S01]  /*0770*/  @!P0 LDG.E R10, desc[UR8][R24.64] ;  /* 0x00000008180a8981 */ /* 0x000e22000c1e1900 */
[----:B------:R-:W-:-:S04]  /*0780*/  UIADD3 UR4, UPT, UPT, UR4, 0x8, URZ ;  /* 0x0000000804047890 */ /* 0x000fc8000fffe0ff */
[----:B------:R-:W-:Y:S01]  /*0790*/  UISETP.NE.AND UP0, UPT, UR4, URZ, UPT ;  /* 0x000000ff0400728c */ /* 0x000fe2000bf05270 */
[----:B------:R-:W-:Y:S01]  /*07a0*/  VIADD R6, R6, 0xfffffff8 ;  /* 0xfffffff806067836 */ /* 0x000fe20000000000 */
[----:B------:R-:W-:Y:S01]  /*07b0*/  IADD3 R4, PT, PT, R4, 0x8, RZ ;  /* 0x0000000804047810 */ /* 0x000fe20007ffe0ff */
[C---:B------:R-:W-:Y:S01]  /*07c0*/  IMAD R7, R2.reuse, 0x8, R7 ;  /* 0x0000000802077824 */ /* 0x040fe200078e0207 */
[C---:B------:R-:W-:Y:S01]  /*07d0*/  LEA R29, R2.reuse, R29, 0x3 ;  /* 0x0000001d021d7211 */ /* 0x040fe200078e18ff */
[C---:B------:R-:W-:Y:S01]  /*07e0*/  IMAD R13, R2.reuse, 0x8, R13 ;  /* 0x00000008020d7824 */ /* 0x040fe200078e020d */
[C---:B------:R-:W-:Y:S01]  /*07f0*/  LEA R9, R2.reuse, R9, 0x3 ;  /* 0x0000000902097211 */ /* 0x040fe200078e18ff */
[C---:B------:R-:W-:Y:S01]  /*0800*/  IMAD R27, R2.reuse, 0x8, R27 ;  /* 0x00000008021b7824 */ /* 0x040fe200078e021b */
[C---:B------:R-:W-:Y:S02]  /*0810*/  LEA R11, R2.reuse, R11, 0x3 ;  /* 0x0000000b020b7211 */ /* 0x040fe400078e18ff */
[----:B------:R-:W-:-:S02]  /*0820*/  LEA R15, R2, R15, 0x3 ;  /* 0x0000000f020f7211 */ /* 0x000fc400078e18ff */
[----:B------:R-:W-:Y:S01]  /*0830*/  LEA R17, R2, R17, 0x3 ;  /* 0x0000001102117211 */ /* 0x000fe200078e18ff */
[----:B------:R-:W-:Y:S01]  /*0840*/  UIADD3 UR5, UPT, UPT, UR5, 0x8, URZ ;  /* 0x0000000805057890 */ /* 0x000fe2000fffe0ff */
[----:B0-----:R-:W-:-:S05]  /*0850*/  @!P0 FFMA R0, R8, R10, R0 ;  /* 0x0000000a08008223 */ /* 0x001fca0000000000 */
[----:B------:R1:W-:Y:S01]  /*0860*/  STG.E desc[UR8][R18.64], R0 ;  /* 0x0000000012007986 */ /* 0x0003e2000c101908 */
[----:B------:R-:W-:Y:S05]  /*0870*/  BRA.U UP0, `(.L_x_1) ;  /* 0xfffffff900a87547 */ /* 0x000fea000b83ffff */
[----:B------:R-:W-:-:S12]  /*0880*/  UIADD3 UR4, UPT, UPT, UR5, -0x3, URZ ;  /* 0xfffffffd05047890 */ /* 0x000fd8000fffe0ff */
.L_x_0:
[----:B------:R-:W0:Y:S02]  /*0890*/  LDC R4, c[0x0][0x3a0] ;  /* 0x0000e800ff047b82 */ /* 0x000e240000000800 */
[C---:B0-----:R-:W-:Y:S02]  /*08a0*/  SHF.L.U32 R6, R4.reuse, 0x1, RZ ;  /* 0x0000000104067819 */ /* 0x041fe400000006ff */
[----:B------:R-:W-:Y:S02]  /*08b0*/  LOP3.LUT R7, R4, 0x1, RZ, 0xc0, !PT ;  /* 0x0000000104077812 */ /* 0x000fe400078ec0ff */
[----:B------:R-:W-:Y:S02]  /*08c0*/  LOP3.LUT R6, R6, 0x6, RZ, 0xc0, !PT ;  /* 0x0000000606067812 */ /* 0x000fe400078ec0ff */
[----:B------:R-:W-:Y:S02]  /*08d0*/  ISETP.NE.U32.AND P2, PT, R7, 0x1, PT ;  /* 0x000000010700780c */ /* 0x000fe40003f45070 */
[----:B------:R-:W-:-:S13]  /*08e0*/  ISETP.GE.U32.AND P0, PT, R6, 0x3, PT ;  /* 0x000000030600780c */ /* 0x000fda0003f06070 */
[----:B------:R-:W-:Y:S05]  /*08f0*/  @!P0 BRA `(.L_x_2) ;  /* 0x0000000000b48947 */ /* 0x000fea0003800000 */
[----:B------:R-:W0:Y:S01]  /*0900*/  LDCU UR5, c[0x0][0x39c] ;  /* 0x00007380ff0577ac */ /* 0x000e220008000800 */
[----:B------:R-:W-:Y:S01]  /*0910*/  IADD3 R8, PT, PT, R3, UR4, RZ ;  /* 0x0000000403087c10 */ /* 0x000fe2000fffe0ff */
[----:B------:R-:W2:Y:S01]  /*0920*/  LDC.64 R6, c[0x0][0x390] ;  /* 0x0000e400ff067b82 */ /* 0x000ea20000000a00 */
[----:B------:R-:W-:Y:S02]  /*0930*/  IADD3 R9, PT, PT, R4, -UR4, RZ ;  /* 0x8000000404097c10 */ /* 0x000fe4000fffe0ff */
[----:B0-----:R-:W-:-:S04]  /*0940*/  ISETP.GE.AND P1, PT, R8, UR5, PT ;  /* 0x0000000508007c0c */ /* 0x001fc8000bf26270 */
[----:B------:R-:W-:Y:S01]  /*0950*/  ISETP.LT.OR P1, PT, R8, RZ, P1 ;  /* 0x000000ff0800720c */ /* 0x000fe20000f21670 */
[----:B--2---:R-:W-:-:S12]  /*0960*/  IMAD.WIDE R6, R9, 0x4, R6 ;  /* 0x0000000409067825 */ /* 0x004fd800078e0206 */
[----:B------:R-:W0:Y:S01]  /*0970*/  @!P1 LDC.64 R10, c[0x0][0x388] ;  /* 0x0000e200ff0a9b82 */ /* 0x000e220000000a00 */
[----:B------:R-:W-:Y:S01]  /*0980*/  @!P1 IMAD R13, R8, R2, R5 ;  /* 0x00000002080d9224 */ /* 0x000fe200078e0205 */
[----:B------:R-:W1:Y:S03]  /*0990*/  @!P1 LDG.E R9, desc[UR8][R6.64] ;  /* 0x0000000806099981 */ /* 0x000e66000c1e1900 */
[----:B0-----:R-:W-:-:S06]  /*09a0*/  @!P1 IMAD.WIDE.U32 R10, R13, 0x4, R10 ;  /* 0x000000040d0a9825 */ /* 0x001fcc00078e000a */
[----:B------:R-:W1:Y:S01]  /*09b0*/  @!P1 LDG.E R10, desc[UR8][R10.64] ;  /* 0x000000080a0a9981 */ /* 0x000e62000c1e1900 */
[----:B------:R-:W-:-:S05]  /*09c0*/  VIADD R15, R8, 0x1 ;  /* 0x00000001080f7836 */ /* 0x000fca0000000000 */
[----:B------:R-:W-:-:S04]  /*09d0*/  ISETP.GE.AND P0, PT, R15, UR5, PT ;  /* 0x000000050f007c0c */ /* 0x000fc8000bf06270 */
[----:B------:R-:W-:-:S13]  /*09e0*/  ISETP.LT.OR P0, PT, R15, RZ, P0 ;  /* 0x000000ff0f00720c */ /* 0x000fda0000701670 */
[----:B------:R-:W0:Y:S01]  /*09f0*/  @!P0 LDC.64 R12, c[0x0][0x388] ;  /* 0x0000e200ff0c8b82 */ /* 0x000e220000000a00 */
[----:B------:R-:W-:-:S04]  /*0a00*/  @!P0 IMAD R15, R15, R2, R5 ;  /* 0x000000020f0f8224 */ /* 0x000fc800078e0205 */
[----:B0-----:R-:W-:-:S04]  /*0a10*/  @!P0 IMAD.WIDE.U32 R12, R15, 0x4, R12 ;  /* 0x000000040f0c8825 */ /* 0x001fc800078e000c */
[----:B-1----:R-:W-:-:S05]  /*0a20*/  @!P1 FFMA R0, R9, R10, R0 ;  /* 0x0000000a09009223 */ /* 0x002fca0000000000 */
[----:B------:R0:W-:Y:S04]  /*0a30*/  STG.E desc[UR8][R18.64], R0 ;  /* 0x0000000012007986 */ /* 0x0001e8000c101908 */
[----:B------:R-:W0:Y:S04]  /*0a40*/  @!P0 LDG.E R12, desc[UR8][R12.64] ;  /* 0x000000080c0c8981 */ /* 0x000e28000c1e1900 */
[----:B------:R-:W0:Y:S01]  /*0a50*/  @!P0 LDG.E R9, desc[UR8][R6.64+-0x4] ;  /* 0xfffffc0806098981 */ /* 0x000e22000c1e1900 */
[----:B------:R-:W-:-:S04]  /*0a60*/  IADD3 R15, PT, PT, R8, 0x2, RZ ;  /* 0x00000002080f7810 */ /* 0x000fc80007ffe0ff */
[----:B------:R-:W-:-:S04]  /*0a70*/  ISETP.GE.AND P1, PT, R15, UR5, PT ;  /* 0x000000050f007c0c */ /* 0x000fc8000bf26270 */
[----:B------:R-:W-:-:S13]  /*0a80*/  ISETP.LT.OR P1, PT, R15, RZ, P1 ;  /* 0x000000ff0f00720c */ /* 0x000fda0000f21670 */
[----:B------:R-:W1:Y:S01]  /*0a90*/  @!P1 LDC.64 R10, c[0x0][0x388] ;  /* 0x0000e200ff0a9b82 */ /* 0x000e620000000a00 */
[----:B------:R-:W-:-:S04]  /*0aa0*/  @!P1 IMAD R15, R15, R2, R5 ;  /* 0x000000020f0f9224 */ /* 0x000fc800078e0205 */
[----:B-1----:R-:W-:-:S04]  /*0ab0*/  @!P1 IMAD.WIDE.U32 R10, R15, 0x4, R10 ;  /* 0x000000040f0a9825 */ /* 0x002fc800078e000a */
[----:B0-----:R-:W-:-:S05]  /*0ac0*/  @!P0 FFMA R0, R9, R12, R0 ;  /* 0x0000000c09008223 */ /* 0x001fca0000000000 */
        /* <DEDUP_REMOVED lines=13> */
[----:B------:R-:W-:Y:S01]  /*0ba0*/  UIADD3 UR4, UPT, UPT, UR4, 0x4, URZ ;  /* 0x0000000404047890 */ /* 0x000fe2000fffe0ff */
[----:B0-----:R-:W-:-:S05]  /*0bb0*/  @!P0 FFMA R0, R13, R8, R0 ;  /* 0x000000080d008223 */ /* 0x001fca0000000000 */
[----:B------:R0:W-:Y:S06]  /*0bc0*/  STG.E desc[UR8][R18.64], R0 ;  /* 0x0000000012007986 */ /* 0x0001ec000c101908 */
.L_x_2:
[----:B------:R-:W-:Y:S05]  /*0bd0*/  @P2 BRA `(.L_x_3) ;  /* 0x0000000000642947 */ /* 0x000fea0003800000 */
[----:B------:R-:W2:Y:S01]  /*0be0*/  LDCU UR5, c[0x0][0x39c] ;  /* 0x00007380ff0577ac */ /* 0x000ea20008000800 */
[----:B------:R-:W-:Y:S01]  /*0bf0*/  IADD3 R15, PT, PT, R3, UR4, RZ ;  /* 0x00000004030f7c10 */ /* 0x000fe2000fffe0ff */
[----:B------:R-:W3:Y:S01]  /*0c00*/  LDC.64 R6, c[0x0][0x390] ;  /* 0x0000e400ff067b82 */ /* 0x000ee20000000a00 */
[----:B------:R-:W-:Y:S02]  /*0c10*/  VIADD R13, R4, -UR4 ;  /* 0x80000004040d7c36 */ /* 0x000fe40008000000 */
[----:B--2---:R-:W-:-:S04]  /*0c20*/  ISETP.GE.AND P0, PT, R15, UR5, PT ;  /* 0x000000050f007c0c */ /* 0x004fc8000bf06270 */
[----:B------:R-:W-:Y:S01]  /*0c30*/  ISETP.LT.OR P0, PT, R15, RZ, P0 ;  /* 0x000000ff0f00720c */ /* 0x000fe20000701670 */
[----:B---3--:R-:W-:-:S12]  /*0c40*/  IMAD.WIDE R6, R13, 0x4, R6 ;  /* 0x000000040d067825 */ /* 0x008fd800078e0206 */
[----:B------:R-:W2:Y:S01]  /*0c50*/  @!P0 LDC.64 R8, c[0x0][0x388] ;  /* 0x0000e200ff088b82 */ /* 0x000ea20000000a00 */
[----:B------:R-:W-:Y:S01]  /*0c60*/  @!P0 IMAD R11, R15, R2, R5 ;  /* 0x000000020f0b8224 */ /* 0x000fe200078e0205 */
[----:B------:R-:W0:Y:S03]  /*0c70*/  @!P0 LDG.E R13, desc[UR8][R6.64] ;  /* 0x00000008060d8981 */ /* 0x000e26000c1e1900 */
[----:B--2---:R-:W-:-:S06]  /*0c80*/  @!P0 IMAD.WIDE.U32 R8, R11, 0x4, R8 ;  /* 0x000000040b088825 */ /* 0x004fcc00078e0008 */
[----:B------:R-:W0:Y:S01]  /*0c90*/  @!P0 LDG.E R8, desc[UR8][R8.64] ;  /* 0x0000000808088981 */ /* 0x000e22000c1e1900 */
[----:B------:R-:W-:-:S04]  /*0ca0*/  IADD3 R15, PT, PT, R15, 0x1, RZ ;  /* 0x000000010f0f7810 */ /* 0x000fc80007ffe0ff */
[----:B------:R-:W-:-:S04]  /*0cb0*/  ISETP.GE.AND P1, PT, R15, UR5, PT ;  /* 0x000000050f007c0c */ /* 0x000fc8000bf26270 */
[----:B------:R-:W-:-:S13]  /*0cc0*/  ISETP.LT.OR P1, PT, R15, RZ, P1 ;  /* 0x000000ff0f00720c */ /* 0x000fda0000f21670 */
[----:B------:R-:W2:Y:S01]  /*0cd0*/  @!P1 LDC.64 R10, c[0x0][0x388] ;  /* 0x0000e200ff0a9b82 */ /* 0x000ea20000000a00 */
[----:B------:R-:W-:-:S04]  /*0ce0*/  @!P1 IMAD R15, R15, R2, R5 ;  /* 0x000000020f0f9224 */ /* 0x000fc800078e0205 */
[----:B--2---:R-:W-:-:S04]  /*0cf0*/  @!P1 IMAD.WIDE.U32 R10, R15, 0x4, R10 ;  /* 0x000000040f0a9825 */ /* 0x004fc800078e000a */
[----:B01----:R-:W-:-:S05]  /*0d00*/  @!P0 FFMA R0, R13, R8, R0 ;  /* 0x000000080d008223 */ /* 0x003fca0000000000 */
[----:B------:R0:W-:Y:S04]  /*0d10*/  STG.E desc[UR8][R18.64], R0 ;  /* 0x0000000012007986 */ /* 0x0001e8000c101908 */
[----:B------:R-:W0:Y:S04]  /*0d20*/  @!P1 LDG.E R13, desc[UR8][R6.64+-0x4] ;  /* 0xfffffc08060d9981 */ /* 0x000e28000c1e1900 */
[----:B------:R-:W0:Y:S01]  /*0d30*/  @!P1 LDG.E R10, desc[UR8][R10.64] ;  /* 0x000000080a0a9981 */ /* 0x000e22000c1e1900 */
[----:B------:R-:W-:Y:S01]  /*0d40*/  UIADD3 UR4, UPT, UPT, UR4, 0x2, URZ ;  /* 0x0000000204047890 */ /* 0x000fe2000fffe0ff */
[----:B0-----:R-:W-:-:S05]  /*0d50*/  @!P1 FFMA R0, R13, R10, R0 ;  /* 0x0000000a0d009223 */ /* 0x001fca0000000000 */
[----:B------:R2:W-:Y:S06]  /*0d60*/  STG.E desc[UR8][R18.64], R0 ;  /* 0x0000000012007986 */ /* 0x0005ec000c101908 */
.L_x_3:
[----:B------:R-:W3:Y:S01]  /*0d70*/  LDCU UR5, c[0x0][0x39c] ;  /* 0x00007380ff0577ac */ /* 0x000ee20008000800 */
[----:B------:R-:W-:Y:S01]  /*0d80*/  IADD3 R10, PT, PT, R3, UR4, RZ ;  /* 0x00000004030a7c10 */ /* 0x000fe2000fffe0ff */
[----:B------:R-:W-:Y:S03]  /*0d90*/  BSSY.RECONVERGENT B0, `(.L_x_4) ;  /* 0x000000d000007945 */ /* 0x000fe60003800200 */
[----:B---3--:R-:W-:-:S04]  /*0da0*/  ISETP.GE.AND P0, PT, R10, UR5, PT ;  /* 0x000000050a007c0c */ /* 0x008fc8000bf06270 */
[----:B------:R-:W-:-:S13]  /*0db0*/  ISETP.LT.OR P0, PT, R10, RZ, P0 ;  /* 0x000000ff0a00720c */ /* 0x000fda0000701670 */
[----:B------:R-:W-:Y:S05]  /*0dc0*/  @P0 BRA `(.L_x_5) ;  /* 0x0000000000240947 */ /* 0x000fea0003800000 */
[----:B------:R-:W3:Y:S01]  /*0dd0*/  LDC.64 R6, c[0x0][0x390] ;  /* 0x0000e400ff067b82 */ /* 0x000ee20000000a00 */
[----:B------:R-:W-:Y:S01]  /*0de0*/  IADD3 R3, PT, PT, R4, -UR4, RZ ;  /* 0x8000000404037c10 */ /* 0x000fe2000fffe0ff */
[----:B------:R-:W-:-:S06]  /*0df0*/  IMAD R5, R10, R2, R5 ;  /* 0x000000020a057224 */ /* 0x000fcc00078e0205 */
[----:B------:R-:W4:Y:S01]  /*0e00*/  LDC.64 R8, c[0x0][0x388] ;  /* 0x0000e200ff087b82 */ /* 0x000f220000000a00 */
[----:B---3--:R-:W-:-:S06]  /*0e10*/  IMAD.WIDE R2, R3, 0x4, R6 ;  /* 0x0000000403027825 */ /* 0x008fcc00078e0206 */
[----:B------:R-:W0:Y:S01]  /*0e20*/  LDG.E R3, desc[UR8][R2.64] ;  /* 0x0000000802037981 */ /* 0x000e22000c1e1900 */
[----:B----4-:R-:W-:-:S06]  /*0e30*/  IMAD.WIDE.U32 R4, R5, 0x4, R8 ;  /* 0x0000000405047825 */ /* 0x010fcc00078e0008 */
[----:B------:R-:W0:Y:S02]  /*0e40*/  LDG.E R4, desc[UR8][R4.64] ;  /* 0x0000000804047981 */ /* 0x000e24000c1e1900 */
[----:B012---:R-:W-:-:S07]  /*0e50*/  FFMA R0, R3, R4, R0 ;  /* 0x0000000403007223 */ /* 0x007fce0000000000 */
.L_x_5:
[----:B------:R-:W-:Y:S05]  /*0e60*/  BSYNC.RECONVERGENT B0 ;  /* 0x0000000000007941 */ /* 0x000fea0003800200 */
.L_x_4:
[----:B------:R-:W-:Y:S01]  /*0e70*/  STG.E desc[UR8][R18.64], R0 ;  /* 0x0000000012007986 */ /* 0x000fe2000c101908 */
[----:B------:R-:W-:Y:S05]  /*0e80*/  EXIT ;  /* 0x000000000000794d */ /* 0x000fea0003800000 */
.L_x_6:
[----:B------:R-:W-:-:S00]  /*0e90*/  BRA `(.L_x_6) ;  /* 0xfffffffc00fc7947 */ /* 0x000fc0000383ffff */
[----:B------:R-:W-:-:S00]  /*0ea0*/  NOP ;  /* 0x0000000000007918 */ /* 0x000fc00000000000 */
        /* <DEDUP_REMOVED lines=13> */
.L_x_16:


//--------------------- .text._Z20convolutionRowDevicePfS_S_iii --------------------------
	.section	.text._Z20convolutionRowDevicePfS_S_iii,"ax",@progbits
	.align	128
        .global         _Z20convolutionRowDevicePfS_S_iii
        .type           _Z20convolutionRowDevicePfS_S_iii,@function
        .size           _Z20convolutionRowDevicePfS_S_iii,(.L_x_17 - _Z20convolutionRowDevicePfS_S_iii)
        .other          _Z20convolutionRowDevicePfS_S_iii,@"STO_CUDA_ENTRY STV_DEFAULT"
_Z20convolutionRowDevicePfS_S_iii:
.text._Z20convolutionRowDevicePfS_S_iii:
[----:B------:R-:W0:Y:S01]  /*0000*/  LDC R1, c[0x0][0x37c] ;  /* 0x0000df00ff017b82 */ /* 0x000e220000000800 */
[----:B------:R-:W1:Y:S01]  /*0010*/  S2R R16, SR_CTAID.Y ;  /* 0x0000000000107919 */ /* 0x000e620000002600 */
[----:B------:R-:W2:Y:S06]  /*0020*/  LDCU UR5, c[0x0][0x2fc] ;  /* 0x00005f80ff0577ac */ /* 0x000eac0008000800 */
[----:B------:R-:W1:Y:S01]  /*0030*/  S2UR UR4, SR_CTAID.X ;  /* 0x00000000000479c3 */ /* 0x000e620000002500 */
[----:B0-----:R-:W-:Y:S01]  /*0040*/  VIADD R1, R1, 0xfffffff0 ;  /* 0xfffffff001017836 */ /* 0x001fe20000000000 */
[----:B------:R-:W0:Y:S01]  /*0050*/  S2R R17, SR_TID.Y ;  /* 0x0000000000117919 */ /* 0x000e220000002200 */
[----:B------:R-:W-:Y:S01]  /*0060*/  MOV R0, 0x8 ;  /* 0x0000000800007802 */ /* 0x000fe20000000f00 */
[----:B------:R-:W3:Y:S01]  /*0070*/  LDCU UR37, c[0x0][0x398] ;  /* 0x00007300ff2577ac */ /* 0x000ee20008000800 */
[----:B------:R-:W4:Y:S03]  /*0080*/  S2R R5, SR_TID.X ;  /* 0x0000000000057919 */ /* 0x000f260000002100 */
[----:B------:R-:W1:Y:S01]  /*0090*/  LDC R3, c[0x0][0x370] ;  /* 0x0000dc00ff037b82 */ /* 0x000e620000000800 */
[----:B------:R-:W4:Y:S01]  /*00a0*/  LDCU UR6, c[0x0][0x360] ;  /* 0x00006c00ff0677ac */ /* 0x000f220008000800 */
[----:B------:R-:W0:Y:S06]  /*00b0*/  LDCU UR36, c[0x0][0x364] ;  /* 0x00006c80ff2477ac */ /* 0x000e2c0008000800 */
[----:B------:R0:W2:Y:S01]  /*00c0*/  LDC.64 R8, c[0x4][R0] ;  /* 0x0100000000087b82 */ /* 0x0000a20000000a00 */
[----:B-1----:R-:W-:Y:S01]  /*00d0*/  IMAD R16, R16, R3, UR4 ;  /* 0x0000000410107e24 */ /* 0x002fe2000f8e0203 */
[----:B------:R-:W1:Y:S03]  /*00e0*/  LDCU UR4, c[0x0][0x2f8] ;  /* 0x00005f00ff0477ac */ /* 0x000e660008000800 */
[----:B0-----:R-:W-:-:S02]  /*00f0*/  IMAD R17, R16, UR36, R17 ;  /* 0x0000002410117c24 */ /* 0x001fc4000f8e0211 */
[----:B----4-:R-:W-:Y:S01]  /*0100*/  IMAD R2, R16, UR6, R5 ;  /* 0x0000000610027c24 */ /* 0x010fe2000f8e0205 */
[----:B------:R-:W0:Y:S02]  /*0110*/  LDCU.64 UR6, c[0x4][URZ] ;  /* 0x01000000ff0677ac */ /* 0x000e240008000a00 */
[----:B------:R4:W-:Y:S04]  /*0120*/  STL.64 [R1], R16 ;  /* 0x0000001001007387 */ /* 0x0009e80000100a00 */
[----:B------:R4:W-:Y:S01]  /*0130*/  STL [R1+0x8], R2 ;  /* 0x0000080201007387 */ /* 0x0009e20000100800 */
[----:B-1----:R-:W-:-:S05]  /*0140*/  IADD3 R6, P0, PT, R1, UR4, RZ ;  /* 0x0000000401067c10 */ /* 0x002fca000ff1e0ff */
[----:B--2---:R-:W-:Y:S02]  /*0150*/  IMAD.X R7, RZ, RZ, UR5, P0 ;  /* 0x00000005ff077e24 */ /* 0x004fe400080e06ff */
[----:B0-----:R-:W-:Y:S02]  /*0160*/  IMAD.U32 R4, RZ, RZ, UR6 ;  /* 0x00000006ff047e24 */ /* 0x001fe4000f8e00ff */
[----:B---34-:R-:W-:-:S07]  /*0170*/  IMAD.U32 R5, RZ, RZ, UR7 ;  /* 0x00000007ff057e24 */ /* 0x018fce000f8e00ff */
[----:B------:R-:W-:-:S07]  /*0180*/  LEPC R20, `(.L_x_7) ;  /* 0x000000001014794e */ /* 0x000fce0000000000 */
[----:B------:R-:W-:Y:S05]  /*0190*/  CALL.ABS.NOINC R8 ;  /* 0x0000000008007343 */ /* 0x000fea0003c00000 */
.L_x_7:
[----:B------:R-:W0:Y:S02]  /*01a0*/  LDC R0, c[0x0][0x3a0] ;  /* 0x0000e800ff007b82 */ /* 0x000e240000000800 */
[----:B0-----:R-:W-:-:S13]  /*01b0*/  ISETP.GE.AND P0, PT, R0, RZ, PT ;  /* 0x000000ff0000720c */ /* 0x001fda0003f06270 */
[----:B------:R-:W-:Y:S05]  /*01c0*/  @!P0 EXIT ;  /* 0x000000000000894d */ /* 0x000fea0003800000 */
[----:B------:R-:W0:Y:S01]  /*01d0*/  LDC.64 R4, c[0x0][0x380] ;  /* 0x0000e000ff047b82 */ /* 0x000e220000000a00 */
[----:B------:R-:W-:Y:S01]  /*01e0*/  ISETP.GE.U32.AND P0, PT, R0, 0x4, PT ;  /* 0x000000040000780c */ /* 0x000fe20003f06070 */
[----:B------:R-:W-:Y:S02]  /*01f0*/  IMAD R17, R17, UR36, R2 ;  /* 0x0000002411117c24 */ /* 0x000fe4000f8e0202 */
[----:B------:R-:W-:Y:S02]  /*0200*/  IMAD.MOV R10, RZ, RZ, -R0 ;  /* 0x000000ffff0a7224 */ /* 0x000fe400078e0a00 */
[----:B------:R-:W-:Y:S02]  /*0210*/  IMAD.MOV.U32 R3, RZ, RZ, RZ ;  /* 0x000000ffff037224 */ /* 0x000fe400078e00ff */
[----:B------:R-:W1:Y:S01]  /*0220*/  LDC.64 R14, c[0x0][0x358] ;  /* 0x0000d600ff0e7b82 */ /* 0x000e620000000a00 */
[----:B0-----:R-:W-:-:S05]  /*0230*/  IMAD.WIDE.U32 R4, R17, 0x4, R4 ;  /* 0x0000000411047825 */ /* 0x001fca00078e0004 */
[----:B------:R-:W-:Y:S05]  /*0240*/  @!P0 BRA `(.L_x_8) ;  /* 0x00000008000c8947 */ /* 0x000fea0003800000 */
[----:B------:R-:W0:Y:S01]  /*0250*/  LDC.64 R6, c[0x0][0x390] ;  /* 0x0000e400ff067b82 */ /* 0x000e220000000a00 */
[C---:B------:R-:W-:Y:S01]  /*0260*/  IMAD.SHL.U32 R11, R0.reuse, 0x2, RZ ;  /* 0x00000002000b7824 */ /* 0x040fe200078e00ff */
[----:B------:R-:W-:Y:S01]  /*0270*/  BSSY.RECONVERGENT B0, `(.L_x_9) ;  /* 0x000007f000007945 */ /* 0x000fe20003800200 */
[----:B------:R-:W-:Y:S01]  /*0280*/  IADD3 R10, PT, PT, -R0, 0x3, RZ ;  /* 0x00000003000a7810 */ /* 0x000fe20007ffe1ff */
[----:B------:R-:W-:Y:S01]  /*0290*/  IMAD.MOV.U32 R3, RZ, RZ, RZ ;  /* 0x000000ffff037224 */ /* 0x000fe200078e00ff */
[--C-:B------:R-:W-:Y:S01]  /*02a0*/  IADD3 R12, PT, PT, R17, 0x3, -R0.reuse ;  /* 0x00000003110c7810 */ /* 0x100fe20007ffe800 */
[----:B------:R-:W-:Y:S01]  /*02b0*/  IMAD.IADD R0, R2, 0x1, -R0 ;  /* 0x0000000102007824 */ /* 0x000fe200078e0a00 */
[----:B------:R-:W-:-:S05]  /*02c0*/  LOP3.LUT R13, R11, 0xfffffff8, RZ, 0xc0, !PT ;  /* 0xfffffff80b0d7812 */ /* 0x000fca00078ec0ff */
[----:B------:R-:W-:-:S07]  /*02d0*/  IMAD.MOV R13, RZ, RZ, -R13 ;  /* 0x000000ffff0d7224 */ /* 0x000fce00078e0a0d */
.L_x_10:
[----:B------:R-:W-:Y:S01]  /*02e0*/  ISETP.GE.AND P0, PT, R0, UR37, PT ;  /* 0x0000002500007c0c */ /* 0x000fe2000bf06270 */
[----:B0-----:R-:W-:-:S03]  /*02f0*/  IMAD.WIDE R8, R11, 0x4, R6 ;  /* 0x000000040b087825 */ /* 0x001fc600078e0206 */
[----:B------:R-:W-:-:S13]  /*0300*/  ISETP.LT.OR P1, PT, R0, RZ, P0 ;  /* 0x000000ff0000720c */ /* 0x000fda0000721670 */
[----:B------:R-:W0:Y:S01]  /*0310*/  @!P1 LDC.64 R20, c[0x0][0x388] ;  /* 0x0000e200ff149b82 */ /* 0x000e220000000a00 */
[----:B-1----:R-:W-:Y:S01]  /*0320*/  @!P1 R2UR UR4, R14 ;  /* 0x000000000e0492ca */ /* 0x002fe200000e0000 */
[----:B------:R-:W-:Y:S01]  /*0330*/  @!P1 VIADD R19, R12, 0xfffffffd ;  /* 0xfffffffd0c139836 */ /* 0x000fe20000000000 */
[C---:B------:R-:W-:Y:S02]  /*0340*/  @!P1 R2UR UR5, R15.reuse ;  /* 0x000000000f0592ca */ /* 0x040fe400000e0000 */
[----:B------:R-:W-:Y:S02]  /*0350*/  @!P1 R2UR UR6, R14 ;  /* 0x000000000e0692ca */ /* 0x000fe400000e0000 */
[----:B------:R-:W-:-:S09]  /*0360*/  @!P1 R2UR UR7, R15 ;  /* 0x000000000f0792ca */ /* 0x000fd200000e0000 */
[----:B--2---:R-:W2:Y:S01]  /*0370*/  @!P1 LDG.E R16, desc[UR4][R8.64] ;  /* 0x0000000408109981 */ /* 0x004ea2000c1e1900 */
[----:B0-----:R-:W-:-:S06]  /*0380*/  @!P1 IMAD.WIDE.U32 R20, R19, 0x4, R20 ;  /* 0x0000000413149825 */ /* 0x001fcc00078e0014 */
[----:B------:R-:W2:Y:S01]  /*0390*/  @!P1 LDG.E R20, desc[UR6][R20.64] ;  /* 0x0000000614149981 */ /* 0x000ea2000c1e1900 */
[----:B------:R-:W-:-:S05]  /*03a0*/  VIADD R18, R0, 0x1 ;  /* 0x0000000100127836 */ /* 0x000fca0000000000 */
[----:B------:R-:W-:-:S04]  /*03b0*/  ISETP.GE.AND P0, PT, R18, UR37, PT ;  /* 0x0000002512007c0c */ /* 0x000fc8000bf06270 */
[----:B------:R-:W-:-:S13]  /*03c0*/  ISETP.LT.OR P0, PT, R18, RZ, P0 ;  /* 0x000000ff1200720c */ /* 0x000fda0000701670 */
[----:B------:R-:W0:Y:S01]  /*03d0*/  @!P0 LDC.64 R18, c[0x0][0x388] ;  /* 0x0000e200ff128b82 */ /* 0x000e220000000a00 */
[C---:B------:R-:W-:Y:S02]  /*03e0*/  R2UR UR4, R14.reuse ;  /* 0x000000000e0472ca */ /* 0x040fe400000e0000 */
[C---:B------:R-:W-:Y:S02]  /*03f0*/  R2UR UR5, R15.reuse ;  /* 0x000000000f0572ca */ /* 0x040fe400000e0000 */
[C---:B------:R-:W-:Y:S02]  /*0400*/  @!P0 R2UR UR8, R14.reuse ;  /* 0x000000000e0882ca */ /* 0x040fe400000e0000 */
[C---:B------:R-:W-:Y:S02]  /*0410*/  @!P0 R2UR UR9, R15.reuse ;  /* 0x000000000f0982ca */ /* 0x040fe400000e0000 */
[----:B------:R-:W-:Y:S02]  /*0420*/  @!P0 R2UR UR6, R14 ;  /* 0x000000000e0682ca */ /* 0x000fe400000e0000 */
[----:B------:R-:W-:Y:S01]  /*0430*/  @!P0 R2UR UR7, R15 ;  /* 0x000000000f0782ca */ /* 0x000fe200000e0000 */
[----:B------:R-:W-:-:S04]  /*0440*/  @!P0 VIADD R23, R12, 0xfffffffe ;  /* 0xfffffffe0c178836 */ /* 0x000fc80000000000 */
[----:B0-----:R-:W-:-:S04]  /*0450*/  @!P0 IMAD.WIDE.U32 R22, R23, 0x4, R18 ;  /* 0x0000000417168825 */ /* 0x001fc800078e0012 */
[----:B--2---:R-:W-:-:S05]  /*0460*/  @!P1 FFMA R3, R16, R20, R3 ;  /* 0x0000001410039223 */ /* 0x004fca0000000003 */
[----:B------:R0:W-:Y:S04]  /*0470*/  STG.E desc[UR4][R4.64], R3 ;  /* 0x0000000304007986 */ /* 0x0001e8000c101904 */
[----:B------:R-:W0:Y:S04]  /*0480*/  @!P0 LDG.E R22, desc[UR8][R22.64] ;  /* 0x0000000816168981 */ /* 0x000e28000c1e1900 */
[----:B------:R-:W0:Y:S01]  /*0490*/  @!P0 LDG.E R16, desc[UR6][R8.64+-0x4] ;  /* 0xfffffc0608108981 */ /* 0x000e22000c1e1900 */
[----:B------:R-:W-:-:S05]  /*04a0*/  VIADD R18, R0, 0x2 ;  /* 0x0000000200127836 */ /* 0x000fca0000000000 */
[----:B------:R-:W-:-:S04]  /*04b0*/  ISETP.GE.AND P1, PT, R18, UR37, PT ;  /* 0x0000002512007c0c */ /* 0x000fc8000bf26270 */
[----:B------:R-:W-:-:S13]  /*04c0*/  ISETP.LT.OR P1, PT, R18, RZ, P1 ;  /* 0x000000ff1200720c */ /* 0x000fda0000f21670 */
[----:B------:R-:W1:Y:S01]  /*04d0*/  @!P1 LDC.64 R18, c[0x0][0x388] ;  /* 0x0000e200ff129b82 */ /* 0x000e620000000a00 */
[C---:B------:R-:W-:Y:S02]  /*04e0*/  @!P1 R2UR UR8, R14.reuse ;  /* 0x000000000e0892ca */ /* 0x040fe400000e0000 */
[C---:B------:R-:W-:Y:S02]  /*04f0*/  @!P1 R2UR UR9, R15.reuse ;  /* 0x000000000f0992ca */ /* 0x040fe400000e0000 */
[----:B------:R-:W-:Y:S02]  /*0500*/  @!P1 R2UR UR6, R14 ;  /* 0x000000000e0692ca */ /* 0x000fe400000e0000 */
[----:B------:R-:W-:Y:S01]  /*0510*/  @!P1 R2UR UR7, R15 ;  /* 0x000000000f0792ca */ /* 0x000fe200000e0000 */
[----:B------:R-:W-:-:S04]  /*0520*/  @!P1 VIADD R21, R12, 0xffffffff ;  /* 0xffffffff0c159836 */ /* 0x000fc80000000000 */
[----:B-1----:R-:W-:-:S04]  /*0530*/  @!P1 IMAD.WIDE.U32 R20, R21, 0x4, R18 ;  /* 0x0000000415149825 */ /* 0x002fc800078e0012 */
[----:B0-----:R-:W-:-:S05]  /*0540*/  @!P0 FFMA R3, R16, R22, R3 ;  /* 0x0000001610038223 */ /* 0x001fca0000000003 */
        /* <DEDUP_REMOVED lines=38> */
[----:B------:R-:W-:Y:S02]  /*07b0*/  @!P0 VIADD R23, R12, 0x2 ;  /* 0x000000020c178836 */ /* 0x000fe40000000000 */
[----:B0-----:R-:W-:-:S02]  /*07c0*/  @!P1 FFMA R3, R16, R20, R3 ;  /* 0x0000001410039223 */ /* 0x001fc40000000003 */
[----:B-1----:R-:W-:-:S03]  /*07d0*/  @!P0 IMAD.WIDE.U32 R20, R23, 0x4, R18 ;  /* 0x0000000417148825 */ /* 0x002fc600078e0012 */
        /* <DEDUP_REMOVED lines=31> */
[----:B------:R-:W-:Y:S02]  /*09d0*/  VIADD R13, R13, 0x8 ;  /* 0x000000080d0d7836 */ /* 0x000fe40000000000 */
[----:B------:R-:W-:-:S02]  /*09e0*/  VIADD R10, R10, 0x8 ;  /* 0x000000080a0a7836 */ /* 0x000fc40000000000 */
[----:B------:R-:W-:Y:S02]  /*09f0*/  VIADD R11, R11, 0xfffffff8 ;  /* 0xfffffff80b0b7836 */ /* 0x000fe40000000000 */
[----:B------:R-:W-:Y:S02]  /*0a00*/  VIADD R0, R0, 0x8 ;  /* 0x0000000800007836 */ /* 0x000fe40000000000 */
[----:B------:R-:W-:Y:S02]  /*0a10*/  VIADD R12, R12, 0x8 ;  /* 0x000000080c0c7836 */ /* 0x000fe40000000000 */
[----:B0-----:R-:W-:Y:S01]  /*0a20*/  @!P0 FFMA R3, R8, R18, R3 ;  /* 0x0000001208038223 */ /* 0x001fe20000000003 */
[----:B------:R-:W-:-:S04]  /*0a30*/  ISETP.NE.AND P0, PT, R13, RZ, PT ;  /* 0x000000ff0d00720c */ /* 0x000fc80003f05270 */
[----:B------:R2:W-:Y:S09]  /*0a40*/  STG.E desc[UR4][R4.64], R3 ;  /* 0x0000000304007986 */ /* 0x0005f2000c101904 */
[----:B------:R-:W-:Y:S05]  /*0a50*/  @P0 BRA `(.L_x_10) ;  /* 0xfffffff800200947 */ /* 0x000fea000383ffff */
[----:B------:R-:W-:Y:S05]  /*0a60*/  BSYNC.RECONVERGENT B0 ;  /* 0x0000000000007941 */ /* 0x000fea0003800200 */
.L_x_9:
[----:B------:R-:W-:-:S07]  /*0a70*/  VIADD R10, R10, 0xfffffffd ;  /* 0xfffffffd0a0a7836 */ /* 0x000fce0000000000 */
.L_x_8:
[----:B------:R-:W0:Y:S02]  /*0a80*/  LDC R9, c[0x0][0x3a0] ;  /* 0x0000e800ff097b82 */ /* 0x000e240000000800 */
[C---:B0-----:R-:W-:Y:S01]  /*0a90*/  IMAD.SHL.U32 R0, R9.reuse, 0x2, RZ ;  /* 0x0000000209007824 */ /* 0x041fe200078e00ff */
[----:B------:R-:W-:-:S04]  /*0aa0*/  LOP3.LUT R6, R9, 0x1, RZ, 0xc0, !PT ;  /* 0x0000000109067812 */ /* 0x000fc800078ec0ff */
[----:B------:R-:W-:Y:S02]  /*0ab0*/  LOP3.LUT R0, R0, 0x6, RZ, 0xc0, !PT ;  /* 0x0000000600007812 */ /* 0x000fe400078ec0ff */
[----:B------:R-:W-:Y:S02]  /*0ac0*/  ISETP.NE.U32.AND P2, PT, R6, 0x1, PT ;  /* 0x000000010600780c */ /* 0x000fe40003f45070 */
[----:B------:R-:W-:-:S13]  /*0ad0*/  ISETP.GE.U32.AND P0, PT, R0, 0x3, PT ;  /* 0x000000030000780c */ /* 0x000fda0003f06070 */
[----:B------:R-:W-:Y:S05]  /*0ae0*/  @!P0 BRA `(.L_x_11) ;  /* 0x0000000400048947 */ /* 0x000fea0003800000 */
[----:B------:R-:W0:Y:S01]  /*0af0*/  LDCU UR4, c[0x0][0x398] ;  /* 0x00007300ff0477ac */ /* 0x000e220008000800 */
[--C-:B------:R-:W-:Y:S01]  /*0b00*/  IMAD.IADD R0, R2, 0x1, R10.reuse ;  /* 0x0000000102007824 */ /* 0x100fe200078e020a */
[----:B------:R-:W3:Y:S01]  /*0b10*/  LDC.64 R6, c[0x0][0x390] ;  /* 0x0000e400ff067b82 */ /* 0x000ee20000000a00 */
[----:B------:R-:W-:-:S03]  /*0b20*/  IMAD.IADD R11, R9, 0x1, -R10 ;  /* 0x00000001090b7824 */ /* 0x000fc600078e0a0a */
[----:B0-----:R-:W-:-:S04]  /*0b30*/  ISETP.GE.AND P1, PT, R0, UR4, PT ;  /* 0x0000000400007c0c */ /* 0x001fc8000bf26270 */
[----:B------:R-:W-:Y:S01]  /*0b40*/  ISETP.LT.OR P1, PT, R0, RZ, P1 ;  /* 0x000000ff0000720c */ /* 0x000fe20000f21670 */
[----:B---3--:R-:W-:-:S12]  /*0b50*/  IMAD.WIDE R6, R11, 0x4, R6 ;  /* 0x000000040b067825 */ /* 0x008fd800078e0206 */
[----:B------:R-:W0:Y:S01]  /*0b60*/  @!P1 LDC.64 R12, c[0x0][0x388] ;  /* 0x0000e200ff0c9b82 */ /* 0x000e220000000a00 */
[C---:B-1----:R-:W-:Y:S01]  /*0b70*/  @!P1 R2UR UR6, R14.reuse ;  /* 0x000000000e0692ca */ /* 0x042fe200000e0000 */
[----:B------:R-:W-:Y:S01]  /*0b80*/  @!P1 IMAD.IADD R19, R17, 0x1, R10 ;  /* 0x0000000111139824 */ /* 0x000fe200078e020a */
[C---:B------:R-:W-:Y:S02]  /*0b90*/  @!P1 R2UR UR7, R15.reuse ;  /* 0x000000000f0792ca */ /* 0x040fe400000e0000 */
[----:B------:R-:W-:Y:S02]  /*0ba0*/  @!P1 R2UR UR8, R14 ;  /* 0x000000000e0892ca */ /* 0x000fe400000e0000 */
[----:B------:R-:W-:-:S09]  /*0bb0*/  @!P1 R2UR UR9, R15 ;  /* 0x000000000f0992ca */ /* 0x000fd200000e0000 */
[----:B------:R-:W2:Y:S01]  /*0bc0*/  @!P1 LDG.E R8, desc[UR6][R6.64] ;  /* 0x0000000606089981 */ /* 0x000ea2000c1e1900 */
        /* <DEDUP_REMOVED lines=11> */
[----:B------:R-:W-:-:S02]  /*0c80*/  @!P0 R2UR UR9, R15 ;  /* 0x000000000f0982ca */ /* 0x000fc400000e0000 */
[----:B------:R-:W-:-:S05]  /*0c90*/  @!P0 IADD3 R11, PT, PT, R10, 0x1, R17 ;  /* 0x000000010a0b8810 */ /* 0x000fca0007ffe011 */
        /* <DEDUP_REMOVED lines=12> */
[----:B------:R-:W-:Y:S02]  /*0d60*/  @!P1 R2UR UR9, R15 ;  /* 0x000000000f0992ca */ /* 0x000fe400000e0000 */
[----:B------:R-:W-:-:S05]  /*0d70*/  @!P1 IADD3 R11, PT, PT, R10, 0x2, R17 ;  /* 0x000000020a0b9810 */ /* 0x000fca0007ffe011 */
        /* <DEDUP_REMOVED lines=9> */
[C---:B------:R-:W-:Y:S02]  /*0e10*/  R2UR UR4, R14.reuse ;  /* 0x000000000e0472ca */ /* 0x040fe400000e0000 */
[C---:B------:R-:W-:Y:S02]  /*0e20*/  R2UR UR5, R15.reuse ;  /* 0x000000000f0572ca */ /* 0x040fe400000e0000 */
[C---:B------:R-:W-:Y:S02]  /*0e30*/  @!P0 R2UR UR6, R14.reuse ;  /* 0x000000000e0682ca */ /* 0x040fe400000e0000 */
[C---:B------:R-:W-:Y:S02]  /*0e40*/  @!P0 R2UR UR7, R15.reuse ;  /* 0x000000000f0782ca */ /* 0x040fe400000e0000 */
[----:B------:R-:W-:Y:S02]  /*0e50*/  @!P0 R2UR UR8, R14 ;  /* 0x000000000e0882ca */ /* 0x000fe400000e0000 */
[----:B------:R-:W-:-:S02]  /*0e60*/  @!P0 R2UR UR9, R15 ;  /* 0x000000000f0982ca */ /* 0x000fc400000e0000 */
[----:B------:R-:W-:Y:S01]  /*0e70*/  @!P0 IADD3 R11, PT, PT, R10, 0x3, R17 ;  /* 0x000000030a0b8810 */ /* 0x000fe20007ffe011 */
[----:B0-----:R-:W-:-:S04]  /*0e80*/  @!P1 FFMA R3, R8, R12, R3 ;  /* 0x0000000c08039223 */ /* 0x001fc80000000003 */
[----:B-1----:R-:W-:Y:S01]  /*0e90*/  @!P0 IMAD.WIDE.U32 R12, R11, 0x4, R18 ;  /* 0x000000040b0c8825 */ /* 0x002fe200078e0012 */
[----:B------:R0:W-:Y:S04]  /*0ea0*/  STG.E desc[UR4][R4.64], R3 ;  /* 0x0000000304007986 */ /* 0x0001e8000c101904 */
[----:B------:R-:W0:Y:S04]  /*0eb0*/  @!P0 LDG.E R6, desc[UR6][R6.64+-0xc] ;  /* 0xfffff40606068981 */ /* 0x000e28000c1e1900 */
[----:B------:R-:W0:Y:S01]  /*0ec0*/  @!P0 LDG.E R12, desc[UR8][R12.64] ;  /* 0x000000080c0c8981 */ /* 0x000e22000c1e1900 */
[----:B------:R-:W-:-:S02]  /*0ed0*/  VIADD R10, R10, 0x4 ;  /* 0x000000040a0a7836 */ /* 0x000fc40000000000 */
[----:B0-----:R-:W-:-:S05]  /*0ee0*/  @!P0 FFMA R3, R6, R12, R3 ;  /* 0x0000000c06038223 */ /* 0x001fca0000000003 */
[----:B------:R0:W-:Y:S02]  /*0ef0*/  STG.E desc[UR4][R4.64], R3 ;  /* 0x0000000304007986 */ /* 0x0001e4000c101904 */
.L_x_11:
[----:B------:R-:W-:Y:S05]  /*0f00*/  @P2 BRA `(.L_x_12) ;  /* 0x00000000008c2947 */ /* 0x000fea0003800000 */
[----:B------:R-:W3:Y:S01]  /*0f10*/  LDCU UR4, c[0x0][0x398] ;  /* 0x00007300ff0477ac */ /* 0x000ee20008000800 */
[--C-:B------:R-:W-:Y:S01]  /*0f20*/  IMAD.IADD R8, R2, 0x1, R10.reuse ;  /* 0x0000000102087824 */ /* 0x100fe200078e020a */
[----:B------:R-:W4:Y:S01]  /*0f30*/  LDC.64 R6, c[0x0][0x390] ;  /* 0x0000e400ff067b82 */ /* 0x000f220000000a00 */
[----:B------:R-:W-:-:S03]  /*0f40*/  IMAD.IADD R11, R9, 0x1, -R10 ;  /* 0x00000001090b7824 */ /* 0x000fc600078e0a0a */
[----:B---3--:R-:W-:-:S04]  /*0f50*/  ISETP.GE.AND P0, PT, R8, UR4, PT ;  /* 0x0000000408007c0c */ /* 0x008fc8000bf06270 */
[----:B------:R-:W-:Y:S01]  /*0f60*/  ISETP.LT.OR P0, PT, R8, RZ, P0 ;  /* 0x000000ff0800720c */ /* 0x000fe20000701670 */
[----:B----4-:R-:W-:-:S12]  /*0f70*/  IMAD.WIDE R6, R11, 0x4, R6 ;  /* 0x000000040b067825 */ /* 0x010fd800078e0206 */
[----:B------:R-:W3:Y:S01]  /*0f80*/  @!P0 LDC.64 R12, c[0x0][0x388] ;  /* 0x0000e200ff0c8b82 */ /* 0x000ee20000000a00 */
[C---:B-1----:R-:W-:Y:S01]  /*0f90*/  @!P0 R2UR UR6, R14.reuse ;  /* 0x000000000e0682ca */ /* 0x042fe200000e0000 */
[----:B------:R-:W-:Y:S01]  /*0fa0*/  @!P0 IMAD.IADD R19, R17, 0x1, R10 ;  /* 0x0000000111138824 */ /* 0x000fe200078e020a */
[C---:B------:R-:W-:Y:S02]  /*0fb0*/  @!P0 R2UR UR7, R15.reuse ;  /* 0x000000000f0782ca */ /* 0x040fe400000e0000 */
[----:B------:R-:W-:Y:S02]  /*0fc0*/  @!P0 R2UR UR8, R14 ;  /* 0x000000000e0882ca */ /* 0x000fe400000e0000 */
[----:B------:R-:W-:-:S09]  /*0fd0*/  @!P0 R2UR UR9, R15 ;  /* 0x000000000f0982ca */ /* 0x000fd200000e0000 */
[----:B------:R-:W0:Y:S01]  /*0fe0*/  @!P0 LDG.E R0, desc[UR6][R6.64] ;  /* 0x0000000606008981 */ /* 0x000e22000c1e1900 */
[----:B---3--:R-:W-:-:S06]  /*0ff0*/  @!P0 IMAD.WIDE.U32 R12, R19, 0x4, R12 ;  /* 0x00000004130c8825 */ /* 0x008fcc00078e000c */
        /* <DEDUP_REMOVED lines=11> */
[----:B------:R-:W-:-:S05]  /*10b0*/  @!P1 IADD3 R11, PT, PT, R10, 0x1, R17 ;  /* 0x000000010a0b9810 */ /* 0x000fca0007ffe011 */
[----:B-1----:R-:W-:-:S04]  /*10c0*/  @!P1 IMAD.WIDE.U32 R18, R11, 0x4, R18 ;  /* 0x000000040b129825 */ /* 0x002fc800078e0012 */
[----:B0-2---:R-:W-:-:S05]  /*10d0*/  @!P0 FFMA R3, R0, R12, R3 ;  /* 0x0000000c00038223 */ /* 0x005fca0000000003 */
[----:B------:R0:W-:Y:S04]  /*10e0*/  STG.E desc[UR4][R4.64], R3 ;  /* 0x0000000304007986 */ /* 0x0001e8000c101904 */
[----:B------:R-:W0:Y:S04]  /*10f0*/  @!P1 LDG.E R6, desc[UR6][R6.64+-0x4] ;  /* 0xfffffc0606069981 */ /* 0x000e28000c1e1900 */
[----:B------:R-:W0:Y:S01]  /*1100*/  @!P1 LDG.E R18, desc[UR8][R18.64] ;  /* 0x0000000812129981 */ /* 0x000e22000c1e1900 */
[----:B------:R-:W-:Y:S02]  /*1110*/  VIADD R10, R10, 0x2 ;  /* 0x000000020a0a7836 */ /* 0x000fe40000000000 */
[----:B0-----:R-:W-:-:S05]  /*1120*/  @!P1 FFMA R3, R6, R18, R3 ;  /* 0x0000001206039223 */ /* 0x001fca0000000003 */
[----:B------:R3:W-:Y:S02]  /*1130*/  STG.E desc[UR4][R4.64], R3 ;  /* 0x0000000304007986 */ /* 0x0007e4000c101904 */
.L_x_12:
[----:B------:R-:W4:Y:S01]  /*1140*/  LDCU UR4, c[0x0][0x398] ;  /* 0x00007300ff0477ac */ /* 0x000f220008000800 */
[----:B------:R-:W-:Y:S01]  /*1150*/  IMAD.IADD R2, R2, 0x1, R10 ;  /* 0x0000000102027824 */ /* 0x000fe200078e020a */
[----:B------:R-:W-:Y:S04]  /*1160*/  BSSY.RECONVERGENT B0, `(.L_x_13) ;  /* 0x0000011000007945 */ /* 0x000fe80003800200 */
[----:B----4-:R-:W-:-:S04]  /*1170*/  ISETP.GE.AND P0, PT, R2, UR4, PT ;  /* 0x0000000402007c0c */ /* 0x010fc8000bf06270 */
[----:B------:R-:W-:-:S13]  /*1180*/  ISETP.LT.OR P0, PT, R2, RZ, P0 ;  /* 0x000000ff0200720c */ /* 0x000fda0000701670 */
[----:B------:R-:W-:Y:S05]  /*1190*/  @P0 BRA `(.L_x_14) ;  /* 0x0000000000340947 */ /* 0x000fea0003800000 */
[----:B------:R-:W4:Y:S01]  /*11a0*/  LDC.64 R6, c[0x0][0x390] ;  /* 0x0000e400ff067b82 */ /* 0x000f220000000a00 */
[C---:B-1----:R-:W-:Y:S01]  /*11b0*/  R2UR UR4, R14.reuse ;  /* 0x000000000e0472ca */ /* 0x042fe200000e0000 */
[--C-:B------:R-:W-:Y:S01]  /*11c0*/  IMAD.IADD R9, R9, 0x1, -R10.reuse ;  /* 0x0000000109097824 */ /* 0x100fe200078e0a0a */
[----:B------:R-:W-:Y:S01]  /*11d0*/  R2UR UR5, R15 ;  /* 0x000000000f0572ca */ /* 0x000fe200000e0000 */
[----:B------:R-:W-:Y:S01]  /*11e0*/  IMAD.IADD R17, R17, 0x1, R10 ;  /* 0x0000000111117824 */ /* 0x000fe200078e020a */
[----:B------:R-:W-:Y:S02]  /*11f0*/  R2UR UR6, R14 ;  /* 0x000000000e0672ca */ /* 0x000fe400000e0000 */
[----:B------:R-:W-:Y:S01]  /*1200*/  R2UR UR7, R15 ;  /* 0x000000000f0772ca */ /* 0x000fe200000e0000 */
[----:B------:R-:W1:Y:S01]  /*1210*/  LDC.64 R12, c[0x0][0x388] ;  /* 0x0000e200ff0c7b82 */ /* 0x000e620000000a00 */
[----:B----4-:R-:W-:-:S07]  /*1220*/  IMAD.WIDE R6, R9, 0x4, R6 ;  /* 0x0000000409067825 */ /* 0x010fce00078e0206 */
[----:B------:R-:W0:Y:S01]  /*1230*/  LDG.E R6, desc[UR4][R6.64] ;  /* 0x0000000406067981 */ /* 0x000e22000c1e1900 */
[----:B-1----:R-:W-:-:S06]  /*1240*/  IMAD.WIDE.U32 R8, R17, 0x4, R12 ;  /* 0x0000000411087825 */ /* 0x002fcc00078e000c */
[----:B------:R-:W0:Y:S02]  /*1250*/  LDG.E R8, desc[UR6][R8.64] ;  /* 0x0000000608087981 */ /* 0x000e24000c1e1900 */
[----:B0-23--:R-:W-:-:S07]  /*1260*/  FFMA R3, R6, R8, R3 ;  /* 0x0000000806037223 */ /* 0x00dfce0000000003 */
.L_x_14:
[----:B------:R-:W-:Y:S05]  /*1270*/  BSYNC.RECONVERGENT B0 ;  /* 0x0000000000007941 */ /* 0x000fea0003800200 */
.L_x_13:
[----:B-1----:R-:W-:Y:S02]  /*1280*/  R2UR UR4, R14 ;  /* 0x000000000e0472ca */ /* 0x002fe400000e0000 */
[----:B------:R-:W-:-:S13]  /*1290*/  R2UR UR5, R15 ;  /* 0x000000000f0572ca */ /* 0x000fda00000e0000 */
[----:B------:R-:W-:Y:S01]  /*12a0*/  STG.E desc[UR4][R4.64], R3 ;  /* 0x0000000304007986 */ /* 0x000fe2000c101904 */
[----:B------:R-:W-:Y:S05]  /*12b0*/  EXIT ;  /* 0x000000000000794d */ /* 0x000fea0003800000 */
.L_x_15:
        /* <DEDUP_REMOVED lines=12> */
.L_x_17:


//--------------------- .nv.global.init           --------------------------
	.section	.nv.global.init,"aw",@progbits
.nv.global.init:
	.type		$str,@object
	.size		$str,(.L_0 - $str)
$str:
        /*0000*/ 	.byte	0x25, 0x64, 0x20, 0x25, 0x64, 0x20, 0x25, 0x64, 0x0a, 0x00
.L_0:


//--------------------- .nv.shared.reserved.0     --------------------------
	.section	.nv.shared.reserved.0,"aw",@nobits
	.weak		__nv_reservedSMEM_offset_0_alias
	.size		__nv_reservedSMEM_offset_0_alias, 0, 64
	.other		__nv_reservedSMEM_offset_0_alias,@"STO_CUDA_RESERVED_SHARED STV_DEFAULT"
__nv_reservedSMEM_offset_0_alias:
	.zero		0
	.zero		64


//--------------------- .nv.constant0._Z23convolutionColumnDevicePfS_S_iii --------------------------
	.section	.nv.constant0._Z23convolutionColumnDevicePfS_S_iii,"a",@progbits
	.sectionflags	@""
	.align	4
.nv.constant0._Z23convolutionColumnDevicePfS_S_iii:
	.zero		932


//--------------------- .nv.constant0._Z20convolutionRowDevicePfS_S_iii --------------------------
	.section	.nv.constant0._Z20convolutionRowDevicePfS_S_iii,"a",@progbits
	.sectionflags	@""
	.align	4
.nv.constant0._Z20convolutionRowDevicePfS_S_iii:
	.zero		932


//--------------------- SYMBOLS --------------------------

	.type		.nv.reservedSmem.offset0,@object
	.size		.nv.reservedSmem.offset0,0x4
	.type		vprintf,@function
